	.target	sm_90a

	.elftype	@"ET_EXEC"


//--------------------- .note.nv.tkinfo           --------------------------
	.section	.note.nv.tkinfo,"",@"SHT_NOTE"
	.sectionflags	@"SHF_NOTE_NV_TKINFO"
	.tkinfo
        /*0018*/ 	.word	0x00000002
        /*0030*/ 	.string	""
        /*0030*/ 	.string	"ptxas"
        /*0030*/ 	.string	"Cuda compilation tools, release 13.0, V13.0.88"
        /*0030*/ 	.string	"Build cuda_13.0.r13.0/compiler.36424714_0"
        /*0030*/ 	.string	"-arch sm_90a -m 64 "



//--------------------- .note.nv.cuinfo           --------------------------
	.section	.note.nv.cuinfo,"",@"SHT_NOTE"
	.sectionflags	@"SHF_NOTE_NV_CUINFO"
        /*0018*/ 	.short	0x0002
        /*001a*/ 	.short	0x005a
        /*001c*/ 	.short	0x0082
	.zero		2


//--------------------- .nv.info                  --------------------------
	.section	.nv.info,"",@"SHT_CUDA_INFO"
	.align	4


	//----- nvinfo : EIATTR_REGCOUNT
	.align		4
        /*0000*/ 	.byte	0x04, 0x2f
        /*0002*/ 	.short	(.L_15 - .L_14)
	.align		4
.L_14:
        /*0004*/ 	.word	index@(_ZN7cutlass13device_kernelINS_4gemm6kernel13GemmUniversalIN4cute5tupleIJiiiiEEENS1_10collective13CollectiveMmaINS1_34MainloopSm90TmaGmmaWarpSpecializedILi9ENS5_IJNS4_1CILi1EEESB_SB_EEENS1_35KernelTmaWarpSpecializedCooperativeEEENS5_IJNSA_ILi256EEENSA_ILi128EEENSA_ILi64EEEEEEaNS5_IJlSB_lEEEaSJ_NS4_8TiledMMAINS4_8MMA_AtomIJNS4_4SM904GMMA27MMA_64x128x32_S32S8S8_SS_TNEEEENS4_6LayoutINS5_IJNSA_ILi2EEESB_SB_EEENS5_IJSB_NSA_ILi0EEEST_EEEEENS5_IJNS4_10UnderscoreESW_SW_EEEEENS4_13SM90_TMA_LOADENS4_14ComposedLayoutINS4_7SwizzleILi2ELi4ELi3EEENS4_18smem_ptr_flag_bitsILi8EEENSQ_INS5_IJNSA_ILi8EEESH_EEENS5_IJSH_SB_EEEEEEEvNS4_8identityESZ_S19_vS1A_EENS_8epilogue10collective6detail29Sm90TmaWarpSpecializedAdapterINS1D_15DefaultEpilogueIaSJ_SJ_NS1C_6thread17LinearCombinationIaLi1EiiLNS1H_9ScaleType4KindE0ELNS_15FloatRoundStyleE2EaEENS1_15EpilogueDefaultEEEEEvvEEEEvNT_6ParamsE)
        /*0008*/ 	.word	0x000000a8


	//----- nvinfo : EIATTR_FRAME_SIZE
	.align		4
.L_15:
        /*000c*/ 	.byte	0x04, 0x11
        /*000e*/ 	.short	(.L_17 - .L_16)
	.align		4
.L_16:
        /*0010*/ 	.word	index@(_ZN7cutlass13device_kernelINS_4gemm6kernel13GemmUniversalIN4cute5tupleIJiiiiEEENS1_10collective13CollectiveMmaINS1_34MainloopSm90TmaGmmaWarpSpecializedILi9ENS5_IJNS4_1CILi1EEESB_SB_EEENS1_35KernelTmaWarpSpecializedCooperativeEEENS5_IJNSA_ILi256EEENSA_ILi128EEENSA_ILi64EEEEEEaNS5_IJlSB_lEEEaSJ_NS4_8TiledMMAINS4_8MMA_AtomIJNS4_4SM904GMMA27MMA_64x128x32_S32S8S8_SS_TNEEEENS4_6LayoutINS5_IJNSA_ILi2EEESB_SB_EEENS5_IJSB_NSA_ILi0EEEST_EEEEENS5_IJNS4_10UnderscoreESW_SW_EEEEENS4_13SM90_TMA_LOADENS4_14ComposedLayoutINS4_7SwizzleILi2ELi4ELi3EEENS4_18smem_ptr_flag_bitsILi8EEENSQ_INS5_IJNSA_ILi8EEESH_EEENS5_IJSH_SB_EEEEEEEvNS4_8identityESZ_S19_vS1A_EENS_8epilogue10collective6detail29Sm90TmaWarpSpecializedAdapterINS1D_15DefaultEpilogueIaSJ_SJ_NS1C_6thread17LinearCombinationIaLi1EiiLNS1H_9ScaleType4KindE0ELNS_15FloatRoundStyleE2EaEENS1_15EpilogueDefaultEEEEEvvEEEEvNT_6ParamsE)
        /*0014*/ 	.word	0x00000000


	//----- nvinfo : EIATTR_MIN_STACK_SIZE
	.align		4
.L_17:
        /*0018*/ 	.byte	0x04, 0x12
        /*001a*/ 	.short	(.L_19 - .L_18)
	.align		4
.L_18:
        /*001c*/ 	.word	index@(_ZN7cutlass13device_kernelINS_4gemm6kernel13GemmUniversalIN4cute5tupleIJiiiiEEENS1_10collective13CollectiveMmaINS1_34MainloopSm90TmaGmmaWarpSpecializedILi9ENS5_IJNS4_1CILi1EEESB_SB_EEENS1_35KernelTmaWarpSpecializedCooperativeEEENS5_IJNSA_ILi256EEENSA_ILi128EEENSA_ILi64EEEEEEaNS5_IJlSB_lEEEaSJ_NS4_8TiledMMAINS4_8MMA_AtomIJNS4_4SM904GMMA27MMA_64x128x32_S32S8S8_SS_TNEEEENS4_6LayoutINS5_IJNSA_ILi2EEESB_SB_EEENS5_IJSB_NSA_ILi0EEEST_EEEEENS5_IJNS4_10UnderscoreESW_SW_EEEEENS4_13SM90_TMA_LOADENS4_14ComposedLayoutINS4_7SwizzleILi2ELi4ELi3EEENS4_18smem_ptr_flag_bitsILi8EEENSQ_INS5_IJNSA_ILi8EEESH_EEENS5_IJSH_SB_EEEEEEEvNS4_8identityESZ_S19_vS1A_EENS_8epilogue10collective6detail29Sm90TmaWarpSpecializedAdapterINS1D_15DefaultEpilogueIaSJ_SJ_NS1C_6thread17LinearCombinationIaLi1EiiLNS1H_9ScaleType4KindE0ELNS_15FloatRoundStyleE2EaEENS1_15EpilogueDefaultEEEEEvvEEEEvNT_6ParamsE)
        /*0020*/ 	.word	0x00000000
.L_19:


//--------------------- .nv.compat                --------------------------
	.section	.nv.compat,"",@"SHT_CUDA_COMPAT_INFO"
	.align	4
        /*0000*/ 	.byte	0x02, 0x09, 0x01, 0x00, 0x02, 0x02, 0x04, 0x00, 0x02, 0x05, 0x05, 0x00, 0x03, 0x07, 0x01, 0x01
        /*0010*/ 	.byte	0x02, 0x03, 0x01, 0x00, 0x02, 0x06, 0x01, 0x00, 0x04, 0x0b, 0x08, 0x00, 0x00, 0x00, 0x00, 0x00
        /*0020*/ 	.byte	0x00, 0x00, 0x00, 0x00


//--------------------- .nv.info._ZN7cutlass13device_kernelINS_4gemm6kernel13GemmUniversalIN4cute5tupleIJiiiiEEENS1_10collective13CollectiveMmaINS1_34MainloopSm90TmaGmmaWarpSpecializedILi9ENS5_IJNS4_1CILi1EEESB_SB_EEENS1_35KernelTmaWarpSpecializedCooperativeEEENS5_IJNSA_ILi256EEENSA_ILi128EEENSA_ILi64EEEEEEaNS5_IJlSB_lEEEaSJ_NS4_8TiledMMAINS4_8MMA_AtomIJNS4_4SM904GMMA27MMA_64x128x32_S32S8S8_SS_TNEEEENS4_6LayoutINS5_IJNSA_ILi2EEESB_SB_EEENS5_IJSB_NSA_ILi0EEEST_EEEEENS5_IJNS4_10UnderscoreESW_SW_EEEEENS4_13SM90_TMA_LOADENS4_14ComposedLayoutINS4_7SwizzleILi2ELi4ELi3EEENS4_18smem_ptr_flag_bitsILi8EEENSQ_INS5_IJNSA_ILi8EEESH_EEENS5_IJSH_SB_EEEEEEEvNS4_8identityESZ_S19_vS1A_EENS_8epilogue10collective6detail29Sm90TmaWarpSpecializedAdapterINS1D_15DefaultEpilogueIaSJ_SJ_NS1C_6thread17LinearCombinationIaLi1EiiLNS1H_9ScaleType4KindE0ELNS_15FloatRoundStyleE2EaEENS1_15EpilogueDefaultEEEEEvvEEEEvNT_6ParamsE --------------------------
	.section	.nv.info._ZN7cutlass13device_kernelINS_4gemm6kernel13GemmUniversalIN4cute5tupleIJiiiiEEENS1_10collective13CollectiveMmaINS1_34MainloopSm90TmaGmmaWarpSpecializedILi9ENS5_IJNS4_1CILi1EEESB_SB_EEENS1_35KernelTmaWarpSpecializedCooperativeEEENS5_IJNSA_ILi256EEENSA_ILi128EEENSA_ILi64EEEEEEaNS5_IJlSB_lEEEaSJ_NS4_8TiledMMAINS4_8MMA_AtomIJNS4_4SM904GMMA27MMA_64x128x32_S32S8S8_SS_TNEEEENS4_6LayoutINS5_IJNSA_ILi2EEESB_SB_EEENS5_IJSB_NSA_ILi0EEEST_EEEEENS5_IJNS4_10UnderscoreESW_SW_EEEEENS4_13SM90_TMA_LOADENS4_14ComposedLayoutINS4_7SwizzleILi2ELi4ELi3EEENS4_18smem_ptr_flag_bitsILi8EEENSQ_INS5_IJNSA_ILi8EEESH_EEENS5_IJSH_SB_EEEEEEEvNS4_8identityESZ_S19_vS1A_EENS_8epilogue10collective6detail29Sm90TmaWarpSpecializedAdapterINS1D_15DefaultEpilogueIaSJ_SJ_NS1C_6thread17LinearCombinationIaLi1EiiLNS1H_9ScaleType4KindE0ELNS_15FloatRoundStyleE2EaEENS1_15EpilogueDefaultEEEEEvvEEEEvNT_6ParamsE,"",@"SHT_CUDA_INFO"
	.sectionflags	@""
	.align	4


	//----- nvinfo : EIATTR_CUDA_API_VERSION
	.align		4
        /*0000*/ 	.byte	0x04, 0x37
        /*0002*/ 	.short	(.L_21 - .L_20)
.L_20:
        /*0004*/ 	.word	0x00000082


	//----- nvinfo : EIATTR_KPARAM_INFO
	.align		4
.L_21:
        /*0008*/ 	.byte	0x04, 0x17
        /*000a*/ 	.short	(.L_23 - .L_22)
.L_22:
        /*000c*/ 	.word	0x00000000
        /*0010*/ 	.short	0x0000
        /*0012*/ 	.short	0x0070
        /*0014*/ 	.byte	0x00, 0xf0, 0x01, 0x10


	//----- nvinfo : EIATTR_SPARSE_MMA_MASK
	.align		4
.L_23:
        /*0018*/ 	.byte	0x03, 0x50
        /*001a*/ 	.short	0x0000


	//----- nvinfo : EIATTR_MAXREG_COUNT
	.align		4
        /*001c*/ 	.byte	0x03, 0x1b
        /*001e*/ 	.short	0x00a8


	//----- nvinfo : EIATTR_NUM_BARRIERS
	.align		4
        /*0020*/ 	.byte	0x02, 0x4c
        /*0022*/ 	.byte	0x01
	.zero		1


	//----- nvinfo : EIATTR_EXTERNS
	.align		4
        /*0024*/ 	.byte	0x04, 0x0f
        /*0026*/ 	.short	(.L_25 - .L_24)


	//   ....[0]....
	.align		4
.L_24:
        /*0028*/ 	.word	index@(__assertfail)


	//----- nvinfo : EIATTR_MERCURY_ISA_VERSION
	.align		4
.L_25:
        /*002c*/ 	.byte	0x03, 0x5f
        /*002e*/ 	.short	0x0101


	//----- nvinfo : EIATTR_INT_WARP_WIDE_INSTR_OFFSETS
	.align		4
        /*0030*/ 	.byte	0x04, 0x31
        /*0032*/ 	.short	(.L_27 - .L_26)


	//   ....[0]....
.L_26:
        /*0034*/ 	.word	0x00000480


	//   ....[1]....
        /*0038*/ 	.word	0x000004b0


	//   ....[2]....
        /*003c*/ 	.word	0x00000590


	//----- nvinfo : EIATTR_COOP_GROUP_MASK_REGIDS
	.align		4
.L_27:
        /*0040*/ 	.byte	0x04, 0x29
        /*0042*/ 	.short	(.L_29 - .L_28)


	//   ....[0]....
.L_28:
        /*0044*/ 	.word	0xffffffff


	//   ....[1]....
        /*0048*/ 	.word	0xffffffff


	//   ....[2]....
        /*004c*/ 	.word	0xffffffff


	//   ....[3]....
        /*0050*/ 	.word	0xffffffff


	//   ....[4]....
        /*0054*/ 	.word	0xffffffff


	//----- nvinfo : EIATTR_COOP_GROUP_INSTR_OFFSETS
	.align		4
.L_29:
        /*0058*/ 	.byte	0x04, 0x28
        /*005a*/ 	.short	(.L_31 - .L_30)


	//   ....[0]....
.L_30:
        /*005c*/ 	.word	0x00000060


	//   ....[1]....
        /*0060*/ 	.word	0x00000070


	//   ....[2]....
        /*0064*/ 	.word	0x00000130


	//   ....[3]....
        /*0068*/ 	.word	0x00000390


	//   ....[4]....
        /*006c*/ 	.word	0x00001040


	//----- nvinfo : EIATTR_REG_RECONFIG
	.align		4
.L_31:
        /*0070*/ 	.byte	0x01, 0x54
	.zero		2


	//----- nvinfo : EIATTR_SYSCALL_OFFSETS
	.align		4
        /*0074*/ 	.byte	0x04, 0x46
        /*0076*/ 	.short	(.L_33 - .L_32)


	//   ....[0]....
.L_32:
        /*0078*/ 	.word	0x00001210


	//----- nvinfo : EIATTR_MBARRIER_INSTR_OFFSETS
	.align		4
.L_33:
        /*007c*/ 	.byte	0x04, 0x39
        /*007e*/ 	.short	(.L_35 - .L_34)


	//   ....[0]....
.L_34:
        /*0080*/ 	.word	0x00000250
        /*0084*/ 	.word	0x000000ff
        /*0088*/ 	.word	0x00000000
        /*008c*/ 	.short	0x0100
        /*008e*/ 	.byte	0x08
	.zero		1


	//   ....[1]....
        /*0090*/ 	.word	0x00000260
        /*0094*/ 	.word	0x000000ff
        /*0098*/ 	.word	0x00000048
        /*009c*/ 	.short	0x0100
        /*009e*/ 	.byte	0x08
	.zero		1


	//   ....[2]....
        /*00a0*/ 	.word	0x00000270
        /*00a4*/ 	.word	0x000000ff
        /*00a8*/ 	.word	0x00000008
        /*00ac*/ 	.short	0x0100
        /*00ae*/ 	.byte	0x08
	.zero		1


	//   ....[3]....
        /*00b0*/ 	.word	0x00000280
        /*00b4*/ 	.word	0x000000ff
        /*00b8*/ 	.word	0x00000050
        /*00bc*/ 	.short	0x0100
        /*00be*/ 	.byte	0x08
	.zero		1


	//   ....[4]....
        /*00c0*/ 	.word	0x00000290
        /*00c4*/ 	.word	0x000000ff
        /*00c8*/ 	.word	0x00000010
        /*00cc*/ 	.short	0x0100
        /*00ce*/ 	.byte	0x08
	.zero		1


	//   ....[5]....
        /*00d0*/ 	.word	0x000002a0
        /*00d4*/ 	.word	0x000000ff
        /*00d8*/ 	.word	0x00000058
        /*00dc*/ 	.short	0x0100
        /*00de*/ 	.byte	0x08
	.zero		1


	//   ....[6]....
        /*00e0*/ 	.word	0x000002b0
        /*00e4*/ 	.word	0x000000ff
        /*00e8*/ 	.word	0x00000018
        /*00ec*/ 	.short	0x0100
        /*00ee*/ 	.byte	0x08
	.zero		1


	//   ....[7]....
        /*00f0*/ 	.word	0x000002c0
        /*00f4*/ 	.word	0x000000ff
        /*00f8*/ 	.word	0x00000060
        /*00fc*/ 	.short	0x0100
        /*00fe*/ 	.byte	0x08
	.zero		1


	//   ....[8]....
        /*0100*/ 	.word	0x000002d0
        /*0104*/ 	.word	0x000000ff
        /*0108*/ 	.word	0x00000020
        /*010c*/ 	.short	0x0100
        /*010e*/ 	.byte	0x08
	.zero		1


	//   ....[9]....
        /*0110*/ 	.word	0x000002e0
        /*0114*/ 	.word	0x000000ff
        /*0118*/ 	.word	0x00000068
        /*011c*/ 	.short	0x0100
        /*011e*/ 	.byte	0x08
	.zero		1


	//   ....[10]....
        /*0120*/ 	.word	0x000002f0
        /*0124*/ 	.word	0x000000ff
        /*0128*/ 	.word	0x00000028
        /*012c*/ 	.short	0x0100
        /*012e*/ 	.byte	0x08
	.zero		1


	//   ....[11]....
        /*0130*/ 	.word	0x00000300
        /*0134*/ 	.word	0x000000ff
        /*0138*/ 	.word	0x00000070
        /*013c*/ 	.short	0x0100
        /*013e*/ 	.byte	0x08
	.zero		1


	//   ....[12]....
        /*0140*/ 	.word	0x00000310
        /*0144*/ 	.word	0x000000ff
        /*0148*/ 	.word	0x00000030
        /*014c*/ 	.short	0x0100
        /*014e*/ 	.byte	0x08
	.zero		1


	//   ....[13]....
        /*0150*/ 	.word	0x00000320
        /*0154*/ 	.word	0x000000ff
        /*0158*/ 	.word	0x00000078
        /*015c*/ 	.short	0x0100
        /*015e*/ 	.byte	0x08
	.zero		1


	//   ....[14]....
        /*0160*/ 	.word	0x00000330
        /*0164*/ 	.word	0x000000ff
        /*0168*/ 	.word	0x00000038
        /*016c*/ 	.short	0x0100
        /*016e*/ 	.byte	0x08
	.zero		1


	//   ....[15]....
        /*0170*/ 	.word	0x00000340
        /*0174*/ 	.word	0x000000ff
        /*0178*/ 	.word	0x00000080
        /*017c*/ 	.short	0x0100
        /*017e*/ 	.byte	0x08
	.zero		1


	//   ....[16]....
        /*0180*/ 	.word	0x00000350
        /*0184*/ 	.word	0x000000ff
        /*0188*/ 	.word	0x00000040
        /*018c*/ 	.short	0x0100
        /*018e*/ 	.byte	0x08
	.zero		1


	//   ....[17]....
        /*0190*/ 	.word	0x00000360
        /*0194*/ 	.word	0x000000ff
        /*0198*/ 	.word	0x00000088
        /*019c*/ 	.short	0x0100
        /*019e*/ 	.byte	0x08
	.zero		1


	//   ....[18]....
        /*01a0*/ 	.word	0x00000600
        /*01a4*/ 	.word	0x000000ff
        /*01a8*/ 	.word	0x000000a0
        /*01ac*/ 	.short	0x0100
        /*01ae*/ 	.byte	0x06
	.zero		1


	//   ....[19]....
        /*01b0*/ 	.word	0x00000660
        /*01b4*/ 	.word	0x000000ff
        /*01b8*/ 	.word	0x000000a8
        /*01bc*/ 	.short	0x0100
        /*01be*/ 	.byte	0x06
	.zero		1


	//   ....[20]....
        /*01c0*/ 	.word	0x000012e0
        /*01c4*/ 	.word	0x00000003
        /*01c8*/ 	.word	0x00000000
        /*01cc*/ 	.short	0x010a
        /*01ce*/ 	.byte	0x3f
	.zero		1


	//   ....[21]....
        /*01d0*/ 	.word	0x00001320
        /*01d4*/ 	.word	0x00000003
        /*01d8*/ 	.word	0x00000000
        /*01dc*/ 	.short	0x010a
        /*01de*/ 	.byte	0x3f
	.zero		1


	//   ....[22]....
        /*01e0*/ 	.word	0x000016a0
        /*01e4*/ 	.word	0x00000005
        /*01e8*/ 	.word	0x00000000
        /*01ec*/ 	.short	0x010a
        /*01ee*/ 	.byte	0x3f
	.zero		1


	//   ....[23]....
        /*01f0*/ 	.word	0x000016e0
        /*01f4*/ 	.word	0x00000005
        /*01f8*/ 	.word	0x00000000
        /*01fc*/ 	.short	0x010a
        /*01fe*/ 	.byte	0x3f
	.zero		1


	//   ....[24]....
        /*0200*/ 	.word	0x00001900
        /*0204*/ 	.word	0x00000004
        /*0208*/ 	.word	0x00000000
        /*020c*/ 	.short	0x0101
        /*020e*/ 	.byte	0x3f
	.zero		1


	//   ....[25]....
        /*0210*/ 	.word	0x00001ae0
        /*0214*/ 	.word	0x00000000
        /*0218*/ 	.word	0x00000000
        /*021c*/ 	.short	0x0101
        /*021e*/ 	.byte	0x3f
	.zero		1


	//   ....[26]....
        /*0220*/ 	.word	0x000091b0
        /*0224*/ 	.word	0x0000000e
        /*0228*/ 	.word	0x00000048
        /*022c*/ 	.short	0x010a
        /*022e*/ 	.byte	0x3f
	.zero		1


	//   ....[27]....
        /*0230*/ 	.word	0x00009530
        /*0234*/ 	.word	0x00000006
        /*0238*/ 	.word	0x000000a8
        /*023c*/ 	.short	0x0101
        /*023e*/ 	.byte	0x3f
	.zero		1


	//   ....[28]....
        /*0240*/ 	.word	0x00009c60
        /*0244*/ 	.word	0x00000007
        /*0248*/ 	.word	0x00000000
        /*024c*/ 	.short	0x010a
        /*024e*/ 	.byte	0x3f
	.zero		1


	//   ....[29]....
        /*0250*/ 	.word	0x00009ce0
        /*0254*/ 	.word	0x00000009
        /*0258*/ 	.word	0x00000000
        /*025c*/ 	.short	0x010a
        /*025e*/ 	.byte	0x3f
	.zero		1


	//   ....[30]....
        /*0260*/ 	.word	0x00009d70
        /*0264*/ 	.word	0x00000006
        /*0268*/ 	.word	0x00000000
        /*026c*/ 	.short	0x010a
        /*026e*/ 	.byte	0x3f
	.zero		1


	//   ....[31]....
        /*0270*/ 	.word	0x00009e00
        /*0274*/ 	.word	0x00000009
        /*0278*/ 	.word	0x00000000
        /*027c*/ 	.short	0x010a
        /*027e*/ 	.byte	0x3f
	.zero		1


	//   ....[32]....
        /*0280*/ 	.word	0x00009e90
        /*0284*/ 	.word	0x00000006
        /*0288*/ 	.word	0x00000000
        /*028c*/ 	.short	0x010a
        /*028e*/ 	.byte	0x3f
	.zero		1


	//   ....[33]....
        /*0290*/ 	.word	0x00009f20
        /*0294*/ 	.word	0x00000009
        /*0298*/ 	.word	0x00000000
        /*029c*/ 	.short	0x010a
        /*029e*/ 	.byte	0x3f
	.zero		1


	//   ....[34]....
        /*02a0*/ 	.word	0x00009fb0
        /*02a4*/ 	.word	0x00000006
        /*02a8*/ 	.word	0x00000000
        /*02ac*/ 	.short	0x010a
        /*02ae*/ 	.byte	0x3f
	.zero		1


	//   ....[35]....
        /*02b0*/ 	.word	0x0000a040
        /*02b4*/ 	.word	0x00000009
        /*02b8*/ 	.word	0x00000000
        /*02bc*/ 	.short	0x010a
        /*02be*/ 	.byte	0x3f
	.zero		1


	//   ....[36]....
        /*02c0*/ 	.word	0x0000a0d0
        /*02c4*/ 	.word	0x00000003
        /*02c8*/ 	.word	0x00000000
        /*02cc*/ 	.short	0x010a
        /*02ce*/ 	.byte	0x3f
	.zero		1


	//   ....[37]....
        /*02d0*/ 	.word	0x0000a130
        /*02d4*/ 	.word	0x00000003
        /*02d8*/ 	.word	0x00000000
        /*02dc*/ 	.short	0x010a
        /*02de*/ 	.byte	0x3f
	.zero		1


	//   ....[38]....
        /*02e0*/ 	.word	0x0000a180
        /*02e4*/ 	.word	0x00000005
        /*02e8*/ 	.word	0x00000000
        /*02ec*/ 	.short	0x010a
        /*02ee*/ 	.byte	0x3f
	.zero		1


	//   ....[39]....
        /*02f0*/ 	.word	0x0000a250
        /*02f4*/ 	.word	0x0000000e
        /*02f8*/ 	.word	0x00000048
        /*02fc*/ 	.short	0x010a
        /*02fe*/ 	.byte	0x3f
	.zero		1


	//   ....[40]....
        /*0300*/ 	.word	0x0000a320
        /*0304*/ 	.word	0x00000007
        /*0308*/ 	.word	0x00000000
        /*030c*/ 	.short	0x010a
        /*030e*/ 	.byte	0x3f
	.zero		1


	//   ....[41]....
        /*0310*/ 	.word	0x0000a370
        /*0314*/ 	.word	0x00000009
        /*0318*/ 	.word	0x00000000
        /*031c*/ 	.short	0x010a
        /*031e*/ 	.byte	0x3f
	.zero		1


	//   ....[42]....
        /*0320*/ 	.word	0x0000a3c0
        /*0324*/ 	.word	0x00000006
        /*0328*/ 	.word	0x00000000
        /*032c*/ 	.short	0x010a
        /*032e*/ 	.byte	0x3f
	.zero		1


	//   ....[43]....
        /*0330*/ 	.word	0x0000a410
        /*0334*/ 	.word	0x00000009
        /*0338*/ 	.word	0x00000000
        /*033c*/ 	.short	0x010a
        /*033e*/ 	.byte	0x3f
	.zero		1


	//   ....[44]....
        /*0340*/ 	.word	0x0000a460
        /*0344*/ 	.word	0x00000006
        /*0348*/ 	.word	0x00000000
        /*034c*/ 	.short	0x010a
        /*034e*/ 	.byte	0x3f
	.zero		1


	//   ....[45]....
        /*0350*/ 	.word	0x0000a4b0
        /*0354*/ 	.word	0x00000009
        /*0358*/ 	.word	0x00000000
        /*035c*/ 	.short	0x010a
        /*035e*/ 	.byte	0x3f
	.zero		1


	//   ....[46]....
        /*0360*/ 	.word	0x0000a500
        /*0364*/ 	.word	0x00000006
        /*0368*/ 	.word	0x00000000
        /*036c*/ 	.short	0x010a
        /*036e*/ 	.byte	0x3f
	.zero		1


	//   ....[47]....
        /*0370*/ 	.word	0x0000a550
        /*0374*/ 	.word	0x00000009
        /*0378*/ 	.word	0x00000000
        /*037c*/ 	.short	0x010a
        /*037e*/ 	.byte	0x3f
	.zero		1


	//----- nvinfo : EIATTR_NUM_MBARRIERS
	.align		4
.L_35:
        /*0380*/ 	.byte	0x03, 0x38
        /*0382*/ 	.short	0x0014


	//----- nvinfo : EIATTR_EXIT_INSTR_OFFSETS
	.align		4
        /*0384*/ 	.byte	0x04, 0x1c
        /*0386*/ 	.short	(.L_37 - .L_36)


	//   ....[0]....
.L_36:
        /*0388*/ 	.word	0x000006b0


	//   ....[1]....
        /*038c*/ 	.word	0x00000f80


	//   ....[2]....
        /*0390*/ 	.word	0x00008820


	//   ....[3]....
        /*0394*/ 	.word	0x00008e50


	//   ....[4]....
        /*0398*/ 	.word	0x0000a120


	//----- nvinfo : EIATTR_MAX_THREADS
	.align		4
.L_37:
        /*039c*/ 	.byte	0x04, 0x05
        /*039e*/ 	.short	(.L_39 - .L_38)
.L_38:
        /*03a0*/ 	.word	0x00000180
        /*03a4*/ 	.word	0x00000001
        /*03a8*/ 	.word	0x00000001


	//----- nvinfo : EIATTR_CRS_STACK_SIZE
	.align		4
.L_39:
        /*03ac*/ 	.byte	0x04, 0x1e
        /*03ae*/ 	.short	(.L_41 - .L_40)
.L_40:
        /*03b0*/ 	.word	0x00000000


	//----- nvinfo : EIATTR_CBANK_PARAM_SIZE
	.align		4
.L_41:
        /*03b4*/ 	.byte	0x03, 0x19
        /*03b6*/ 	.short	0x0470


	//----- nvinfo : EIATTR_PARAM_CBANK
	.align		4
        /*03b8*/ 	.byte	0x04, 0x0a
        /*03ba*/ 	.short	(.L_43 - .L_42)
	.align		4
.L_42:
        /*03bc*/ 	.word	index@(.nv.constant0._ZN7cutlass13device_kernelINS_4gemm6kernel13GemmUniversalIN4cute5tupleIJiiiiEEENS1_10collective13CollectiveMmaINS1_34MainloopSm90TmaGmmaWarpSpecializedILi9ENS5_IJNS4_1CILi1EEESB_SB_EEENS1_35KernelTmaWarpSpecializedCooperativeEEENS5_IJNSA_ILi256EEENSA_ILi128EEENSA_ILi64EEEEEEaNS5_IJlSB_lEEEaSJ_NS4_8TiledMMAINS4_8MMA_AtomIJNS4_4SM904GMMA27MMA_64x128x32_S32S8S8_SS_TNEEEENS4_6LayoutINS5_IJNSA_ILi2EEESB_SB_EEENS5_IJSB_NSA_ILi0EEEST_EEEEENS5_IJNS4_10UnderscoreESW_SW_EEEEENS4_13SM90_TMA_LOADENS4_14ComposedLayoutINS4_7SwizzleILi2ELi4ELi3EEENS4_18smem_ptr_flag_bitsILi8EEENSQ_INS5_IJNSA_ILi8EEESH_EEENS5_IJSH_SB_EEEEEEEvNS4_8identityESZ_S19_vS1A_EENS_8epilogue10collective6detail29Sm90TmaWarpSpecializedAdapterINS1D_15DefaultEpilogueIaSJ_SJ_NS1C_6thread17LinearCombinationIaLi1EiiLNS1H_9ScaleType4KindE0ELNS_15FloatRoundStyleE2EaEENS1_15EpilogueDefaultEEEEEvvEEEEvNT_6ParamsE)
        /*03c0*/ 	.short	0x0210
        /*03c2*/ 	.short	0x0470


	//----- nvinfo : EIATTR_SW_WAR
	.align		4
.L_43:
        /*03c4*/ 	.byte	0x04, 0x36
        /*03c6*/ 	.short	(.L_45 - .L_44)
.L_44:
        /*03c8*/ 	.word	0x00000008
.L_45:


//--------------------- .nv.callgraph             --------------------------
	.section	.nv.callgraph,"",@"SHT_CUDA_CALLGRAPH"
	.align	4
	.sectionentsize	8
	.align		4
        /*0000*/ 	.word	0x00000000
	.align		4
        /*0004*/ 	.word	0xffffffff
	.align		4
        /*0008*/ 	.word	index@(_ZN7cutlass13device_kernelINS_4gemm6kernel13GemmUniversalIN4cute5tupleIJiiiiEEENS1_10collective13CollectiveMmaINS1_34MainloopSm90TmaGmmaWarpSpecializedILi9ENS5_IJNS4_1CILi1EEESB_SB_EEENS1_35KernelTmaWarpSpecializedCooperativeEEENS5_IJNSA_ILi256EEENSA_ILi128EEENSA_ILi64EEEEEEaNS5_IJlSB_lEEEaSJ_NS4_8TiledMMAINS4_8MMA_AtomIJNS4_4SM904GMMA27MMA_64x128x32_S32S8S8_SS_TNEEEENS4_6LayoutINS5_IJNSA_ILi2EEESB_SB_EEENS5_IJSB_NSA_ILi0EEEST_EEEEENS5_IJNS4_10UnderscoreESW_SW_EEEEENS4_13SM90_TMA_LOADENS4_14ComposedLayoutINS4_7SwizzleILi2ELi4ELi3EEENS4_18smem_ptr_flag_bitsILi8EEENSQ_INS5_IJNSA_ILi8EEESH_EEENS5_IJSH_SB_EEEEEEEvNS4_8identityESZ_S19_vS1A_EENS_8epilogue10collective6detail29Sm90TmaWarpSpecializedAdapterINS1D_15DefaultEpilogueIaSJ_SJ_NS1C_6thread17LinearCombinationIaLi1EiiLNS1H_9ScaleType4KindE0ELNS_15FloatRoundStyleE2EaEENS1_15EpilogueDefaultEEEEEvvEEEEvNT_6ParamsE)
	.align		4
        /*000c*/ 	.word	index@(__assertfail)
	.align		4
        /*0010*/ 	.word	0x00000000
	.align		4
        /*0014*/ 	.word	0xfffffffe
	.align		4
        /*0018*/ 	.word	0x00000000
	.align		4
        /*001c*/ 	.word	0xfffffffd
	.align		4
        /*0020*/ 	.word	0x00000000
	.align		4
        /*0024*/ 	.word	0xfffffffc


//--------------------- .nv.constant4             --------------------------
	.section	.nv.constant4,"a",@progbits
	.align	8
	.align		8
.nv.constant4:
        /*0000*/ 	.dword	__assertfail
	.align		8
        /*0008*/ 	.dword	__unnamed_1
	.align		8
        /*0010*/ 	.dword	_ZN40_INTERNAL_d552cc19_4_k_cu_adac5e7b_261944cuda3std3__45__cpo5beginE
	.align		8
        /*0018*/ 	.dword	_ZN40_INTERNAL_d552cc19_4_k_cu_adac5e7b_261944cuda3std3__45__cpo3endE
	.align		8
        /*0020*/ 	.dword	_ZN40_INTERNAL_d552cc19_4_k_cu_adac5e7b_261944cuda3std3__45__cpo6cbeginE
	.align		8
        /*0028*/ 	.dword	_ZN40_INTERNAL_d552cc19_4_k_cu_adac5e7b_261944cuda3std3__45__cpo4cendE
	.align		8
        /*0030*/ 	.dword	_ZN40_INTERNAL_d552cc19_4_k_cu_adac5e7b_261944cuda3std3__442_GLOBAL__N__d552cc19_4_k_cu_adac5e7b_261946ignoreE
	.align		8
        /*0038*/ 	.dword	_ZN40_INTERNAL_d552cc19_4_k_cu_adac5e7b_261944cuda3std3__419piecewise_constructE
	.align		8
        /*0040*/ 	.dword	_ZN40_INTERNAL_d552cc19_4_k_cu_adac5e7b_261944cuda3std3__48in_placeE
	.align		8
        /*0048*/ 	.dword	_ZN40_INTERNAL_d552cc19_4_k_cu_adac5e7b_261944cuda3std6ranges3__45__cpo4swapE
	.align		8
        /*0050*/ 	.dword	_ZN40_INTERNAL_d552cc19_4_k_cu_adac5e7b_261944cuda3std6ranges3__45__cpo9iter_moveE
	.align		8
        /*0058*/ 	.dword	_ZN40_INTERNAL_d552cc19_4_k_cu_adac5e7b_261944cute7productE
	.align		8
        /*0060*/ 	.dword	_ZN40_INTERNAL_d552cc19_4_k_cu_adac5e7b_261944cute1_E
	.align		8
        /*0068*/ 	.dword	$str$22
	.align		8
        /*0070*/ 	.dword	$str$23


//--------------------- .text._ZN7cutlass13device_kernelINS_4gemm6kernel13GemmUniversalIN4cute5tupleIJiiiiEEENS1_10collective13CollectiveMmaINS1_34MainloopSm90TmaGmmaWarpSpecializedILi9ENS5_IJNS4_1CILi1EEESB_SB_EEENS1_35KernelTmaWarpSpecializedCooperativeEEENS5_IJNSA_ILi256EEENSA_ILi128EEENSA_ILi64EEEEEEaNS5_IJlSB_lEEEaSJ_NS4_8TiledMMAINS4_8MMA_AtomIJNS4_4SM904GMMA27MMA_64x128x32_S32S8S8_SS_TNEEEENS4_6LayoutINS5_IJNSA_ILi2EEESB_SB_EEENS5_IJSB_NSA_ILi0EEEST_EEEEENS5_IJNS4_10UnderscoreESW_SW_EEEEENS4_13SM90_TMA_LOADENS4_14ComposedLayoutINS4_7SwizzleILi2ELi4ELi3EEENS4_18smem_ptr_flag_bitsILi8EEENSQ_INS5_IJNSA_ILi8EEESH_EEENS5_IJSH_SB_EEEEEEEvNS4_8identityESZ_S19_vS1A_EENS_8epilogue10collective6detail29Sm90TmaWarpSpecializedAdapterINS1D_15DefaultEpilogueIaSJ_SJ_NS1C_6thread17LinearCombinationIaLi1EiiLNS1H_9ScaleType4KindE0ELNS_15FloatRoundStyleE2EaEENS1_15EpilogueDefaultEEEEEvvEEEEvNT_6ParamsE --------------------------
	.section	.text._ZN7cutlass13device_kernelINS_4gemm6kernel13GemmUniversalIN4cute5tupleIJiiiiEEENS1_10collective13CollectiveMmaINS1_34MainloopSm90TmaGmmaWarpSpecializedILi9ENS5_IJNS4_1CILi1EEESB_SB_EEENS1_35KernelTmaWarpSpecializedCooperativeEEENS5_IJNSA_ILi256EEENSA_ILi128EEENSA_ILi64EEEEEEaNS5_IJlSB_lEEEaSJ_NS4_8TiledMMAINS4_8MMA_AtomIJNS4_4SM904GMMA27MMA_64x128x32_S32S8S8_SS_TNEEEENS4_6LayoutINS5_IJNSA_ILi2EEESB_SB_EEENS5_IJSB_NSA_ILi0EEEST_EEEEENS5_IJNS4_10UnderscoreESW_SW_EEEEENS4_13SM90_TMA_LOADENS4_14ComposedLayoutINS4_7SwizzleILi2ELi4ELi3EEENS4_18smem_ptr_flag_bitsILi8EEENSQ_INS5_IJNSA_ILi8EEESH_EEENS5_IJSH_SB_EEEEEEEvNS4_8identityESZ_S19_vS1A_EENS_8epilogue10collective6detail29Sm90TmaWarpSpecializedAdapterINS1D_15DefaultEpilogueIaSJ_SJ_NS1C_6thread17LinearCombinationIaLi1EiiLNS1H_9ScaleType4KindE0ELNS_15FloatRoundStyleE2EaEENS1_15EpilogueDefaultEEEEEvvEEEEvNT_6ParamsE,"ax",@progbits
	.align	128
.text._ZN7cutlass13device_kernelINS_4gemm6kernel13GemmUniversalIN4cute5tupleIJiiiiEEENS1_10collective13CollectiveMmaINS1_34MainloopSm90TmaGmmaWarpSpecializedILi9ENS5_IJNS4_1CILi1EEESB_SB_EEENS1_35KernelTmaWarpSpecializedCooperativeEEENS5_IJNSA_ILi256EEENSA_ILi128EEENSA_ILi64EEEEEEaNS5_IJlSB_lEEEaSJ_NS4_8TiledMMAINS4_8MMA_AtomIJNS4_4SM904GMMA27MMA_64x128x32_S32S8S8_SS_TNEEEENS4_6LayoutINS5_IJNSA_ILi2EEESB_SB_EEENS5_IJSB_NSA_ILi0EEEST_EEEEENS5_IJNS4_10UnderscoreESW_SW_EEEEENS4_13SM90_TMA_LOADENS4_14ComposedLayoutINS4_7SwizzleILi2ELi4ELi3EEENS4_18smem_ptr_flag_bitsILi8EEENSQ_INS5_IJNSA_ILi8EEESH_EEENS5_IJSH_SB_EEEEEEEvNS4_8identityESZ_S19_vS1A_EENS_8epilogue10collective6detail29Sm90TmaWarpSpecializedAdapterINS1D_15DefaultEpilogueIaSJ_SJ_NS1C_6thread17LinearCombinationIaLi1EiiLNS1H_9ScaleType4KindE0ELNS_15FloatRoundStyleE2EaEENS1_15EpilogueDefaultEEEEEvvEEEEvNT_6ParamsE:
        .type           _ZN7cutlass13device_kernelINS_4gemm6kernel13GemmUniversalIN4cute5tupleIJiiiiEEENS1_10collective13CollectiveMmaINS1_34MainloopSm90TmaGmmaWarpSpecializedILi9ENS5_IJNS4_1CILi1EEESB_SB_EEENS1_35KernelTmaWarpSpecializedCooperativeEEENS5_IJNSA_ILi256EEENSA_ILi128EEENSA_ILi64EEEEEEaNS5_IJlSB_lEEEaSJ_NS4_8TiledMMAINS4_8MMA_AtomIJNS4_4SM904GMMA27MMA_64x128x32_S32S8S8_SS_TNEEEENS4_6LayoutINS5_IJNSA_ILi2EEESB_SB_EEENS5_IJSB_NSA_ILi0EEEST_EEEEENS5_IJNS4_10UnderscoreESW_SW_EEEEENS4_13SM90_TMA_LOADENS4_14ComposedLayoutINS4_7SwizzleILi2ELi4ELi3EEENS4_18smem_ptr_flag_bitsILi8EEENSQ_INS5_IJNSA_ILi8EEESH_EEENS5_IJSH_SB_EEEEEEEvNS4_8identityESZ_S19_vS1A_EENS_8epilogue10collective6detail29Sm90TmaWarpSpecializedAdapterINS1D_15DefaultEpilogueIaSJ_SJ_NS1C_6thread17LinearCombinationIaLi1EiiLNS1H_9ScaleType4KindE0ELNS_15FloatRoundStyleE2EaEENS1_15EpilogueDefaultEEEEEvvEEEEvNT_6ParamsE,@function
        .size           _ZN7cutlass13device_kernelINS_4gemm6kernel13GemmUniversalIN4cute5tupleIJiiiiEEENS1_10collective13CollectiveMmaINS1_34MainloopSm90TmaGmmaWarpSpecializedILi9ENS5_IJNS4_1CILi1EEESB_SB_EEENS1_35KernelTmaWarpSpecializedCooperativeEEENS5_IJNSA_ILi256EEENSA_ILi128EEENSA_ILi64EEEEEEaNS5_IJlSB_lEEEaSJ_NS4_8TiledMMAINS4_8MMA_AtomIJNS4_4SM904GMMA27MMA_64x128x32_S32S8S8_SS_TNEEEENS4_6LayoutINS5_IJNSA_ILi2EEESB_SB_EEENS5_IJSB_NSA_ILi0EEEST_EEEEENS5_IJNS4_10UnderscoreESW_SW_EEEEENS4_13SM90_TMA_LOADENS4_14ComposedLayoutINS4_7SwizzleILi2ELi4ELi3EEENS4_18smem_ptr_flag_bitsILi8EEENSQ_INS5_IJNSA_ILi8EEESH_EEENS5_IJSH_SB_EEEEEEEvNS4_8identityESZ_S19_vS1A_EENS_8epilogue10collective6detail29Sm90TmaWarpSpecializedAdapterINS1D_15DefaultEpilogueIaSJ_SJ_NS1C_6thread17LinearCombinationIaLi1EiiLNS1H_9ScaleType4KindE0ELNS_15FloatRoundStyleE2EaEENS1_15EpilogueDefaultEEEEEvvEEEEvNT_6ParamsE,(.L_x_337 - _ZN7cutlass13device_kernelINS_4gemm6kernel13GemmUniversalIN4cute5tupleIJiiiiEEENS1_10collective13CollectiveMmaINS1_34MainloopSm90TmaGmmaWarpSpecializedILi9ENS5_IJNS4_1CILi1EEESB_SB_EEENS1_35KernelTmaWarpSpecializedCooperativeEEENS5_IJNSA_ILi256EEENSA_ILi128EEENSA_ILi64EEEEEEaNS5_IJlSB_lEEEaSJ_NS4_8TiledMMAINS4_8MMA_AtomIJNS4_4SM904GMMA27MMA_64x128x32_S32S8S8_SS_TNEEEENS4_6LayoutINS5_IJNSA_ILi2EEESB_SB_EEENS5_IJSB_NSA_ILi0EEEST_EEEEENS5_IJNS4_10UnderscoreESW_SW_EEEEENS4_13SM90_TMA_LOADENS4_14ComposedLayoutINS4_7SwizzleILi2ELi4ELi3EEENS4_18smem_ptr_flag_bitsILi8EEENSQ_INS5_IJNSA_ILi8EEESH_EEENS5_IJSH_SB_EEEEEEEvNS4_8identityESZ_S19_vS1A_EENS_8epilogue10collective6detail29Sm90TmaWarpSpecializedAdapterINS1D_15DefaultEpilogueIaSJ_SJ_NS1C_6thread17LinearCombinationIaLi1EiiLNS1H_9ScaleType4KindE0ELNS_15FloatRoundStyleE2EaEENS1_15EpilogueDefaultEEEEEvvEEEEvNT_6ParamsE)
        .other          _ZN7cutlass13device_kernelINS_4gemm6kernel13GemmUniversalIN4cute5tupleIJiiiiEEENS1_10collective13CollectiveMmaINS1_34MainloopSm90TmaGmmaWarpSpecializedILi9ENS5_IJNS4_1CILi1EEESB_SB_EEENS1_35KernelTmaWarpSpecializedCooperativeEEENS5_IJNSA_ILi256EEENSA_ILi128EEENSA_ILi64EEEEEEaNS5_IJlSB_lEEEaSJ_NS4_8TiledMMAINS4_8MMA_AtomIJNS4_4SM904GMMA27MMA_64x128x32_S32S8S8_SS_TNEEEENS4_6LayoutINS5_IJNSA_ILi2EEESB_SB_EEENS5_IJSB_NSA_ILi0EEEST_EEEEENS5_IJNS4_10UnderscoreESW_SW_EEEEENS4_13SM90_TMA_LOADENS4_14ComposedLayoutINS4_7SwizzleILi2ELi4ELi3EEENS4_18smem_ptr_flag_bitsILi8EEENSQ_INS5_IJNSA_ILi8EEESH_EEENS5_IJSH_SB_EEEEEEEvNS4_8identityESZ_S19_vS1A_EENS_8epilogue10collective6detail29Sm90TmaWarpSpecializedAdapterINS1D_15DefaultEpilogueIaSJ_SJ_NS1C_6thread17LinearCombinationIaLi1EiiLNS1H_9ScaleType4KindE0ELNS_15FloatRoundStyleE2EaEENS1_15EpilogueDefaultEEEEEvvEEEEvNT_6ParamsE,@"STO_CUDA_ENTRY STV_DEFAULT"
_ZN7cutlass13device_kernelINS_4gemm6kernel13GemmUniversalIN4cute5tupleIJiiiiEEENS1_10collective13CollectiveMmaINS1_34MainloopSm90TmaGmmaWarpSpecializedILi9ENS5_IJNS4_1CILi1EEESB_SB_EEENS1_35KernelTmaWarpSpecializedCooperativeEEENS5_IJNSA_ILi256EEENSA_ILi128EEENSA_ILi64EEEEEEaNS5_IJlSB_lEEEaSJ_NS4_8TiledMMAINS4_8MMA_AtomIJNS4_4SM904GMMA27MMA_64x128x32_S32S8S8_SS_TNEEEENS4_6LayoutINS5_IJNSA_ILi2EEESB_SB_EEENS5_IJSB_NSA_ILi0EEEST_EEEEENS5_IJNS4_10UnderscoreESW_SW_EEEEENS4_13SM90_TMA_LOADENS4_14ComposedLayoutINS4_7SwizzleILi2ELi4ELi3EEENS4_18smem_ptr_flag_bitsILi8EEENSQ_INS5_IJNSA_ILi8EEESH_EEENS5_IJSH_SB_EEEEEEEvNS4_8identityESZ_S19_vS1A_EENS_8epilogue10collective6detail29Sm90TmaWarpSpecializedAdapterINS1D_15DefaultEpilogueIaSJ_SJ_NS1C_6thread17LinearCombinationIaLi1EiiLNS1H_9ScaleType4KindE0ELNS_15FloatRoundStyleE2EaEENS1_15EpilogueDefaultEEEEEvvEEEEvNT_6ParamsE:
[----:B------:R-:W0:Y:S01]  /*0000*/  LDC R1, c[0x0][0x28] ;  /* 0x00000a00ff017b82 */ /* 0x000e220000000800 */
[----:B------:R-:W1:Y:S01]  /*0010*/  S2R R18, SR_TID.X ;  /* 0x0000000000127919 */ /* 0x000e620000002100 */
[----:B------:R-:W-:Y:S01]  /*0020*/  ELECT P0, URZ, PT ;  /* 0x00000000003f782f */ /* 0x000fe20003800000 */
[----:B------:R-:W-:Y:S01]  /*0030*/  BSSY B0, `(.L_x_0) ;  /* 0x000000f000007945 */ /* 0x000fe20003800000 */
[--C-:B-1----:R-:W-:Y:S02]  /*0040*/  SHF.R.U32.HI R0, RZ, 0x5, R18.reuse ;  /* 0x00000005ff007819 */ /* 0x102fe40000011612 */
[----:B------:R-:W-:-:S03]  /*0050*/  SHF.R.U32.HI R2, RZ, 0x7, R18 ;  /* 0x00000007ff027819 */ /* 0x000fc60000011612 */
[----:B------:R-:W1:Y:S04]  /*0060*/  SHFL.IDX PT, R5, R0, RZ, 0x1f ;  /* 0x00001fff00057589 */ /* 0x000e6800000e0000 */
[----:B------:R2:W3:Y:S01]  /*0070*/  SHFL.IDX PT, R8, R2, RZ, 0x1f ;  /* 0x00001fff02087589 */ /* 0x0004e200000e0000 */
[----:B-1----:R-:W-:-:S13]  /*0080*/  ISETP.NE.OR P0, PT, R5, RZ, !P0 ;  /* 0x000000ff0500720c */ /* 0x002fda0004705670 */
[----:B0-23--:R-:W-:Y:S05]  /*0090*/  @P0 BRA `(.L_x_1) ;  /* 0x0000000000200947 */ /* 0x00dfea0003800000 */
[----:B------:R-:W-:Y:S02]  /*00a0*/  ULDC.64 UR4, c[0x0][0x198] ;  /* 0x0000660000047ab9 */ /* 0x000fe40000000a00 */
[----:B------:R-:W-:Y:S02]  /*00b0*/  UIADD3 UR6, UP0, UR4, 0xf0, URZ ;  /* 0x000000f004067890 */ /* 0x000fe4000ff1e03f */
[----:B------:R-:W-:Y:S02]  /*00c0*/  UIADD3 UR4, UP1, UR4, 0x1f0, URZ ;  /* 0x000001f004047890 */ /* 0x000fe4000ff3e03f */
[----:B------:R-:W-:Y:S02]  /*00d0*/  UIADD3.X UR7, URZ, UR5, URZ, UP0, !UPT ;  /* 0x000000053f077290 */ /* 0x000fe400087fe43f */
[----:B------:R-:W-:-:S07]  /*00e0*/  UIADD3.X UR5, URZ, UR5, URZ, UP1, !UPT ;  /* 0x000000053f057290 */ /* 0x000fce0008ffe43f */
[----:B------:R0:W-:Y:S02]  /*00f0*/  UTMACCTL.PF [UR6] ;  /* 0x00000000060079b9 */ /* 0x0001e40008040000 */
[----:B------:R0:W-:Y:S02]  /*0100*/  UTMACCTL.PF [UR4] ;  /* 0x00000000040079b9 */ /* 0x0001e40008040000 */
[----:B0-----:R-:W-:Y:S01]  /*0110*/  NOP ;  /* 0x0000000000007918 */ /* 0x001fe20000000000 */
.L_x_1:
[----:B------:R-:W-:Y:S05]  /*0120*/  BSYNC B0 ;  /* 0x0000000000007941 */ /* 0x000fea0003800000 */
.L_x_0:
[----:B------:R-:W0:Y:S02]  /*0130*/  SHFL.IDX PT, R2, R0, RZ, 0x1f ;  /* 0x00001fff00027589 */ /* 0x000e2400000e0000 */
[----:B0-----:R-:W-:-:S13]  /*0140*/  ISETP.NE.AND P0, PT, R2, RZ, PT ;  /* 0x000000ff0200720c */ /* 0x001fda0003f05270 */
[----:B------:R-:W-:Y:S05]  /*0150*/  @P0 BRA `(.L_x_2) ;  /* 0x00000000008c0947 */ /* 0x000fea0003800000 */
[----:B------:R-:W-:Y:S01]  /*0160*/  ELECT P0, URZ, PT ;  /* 0x00000000003f782f */ /* 0x000fe20003800000 */
[----:B------:R-:W-:-:S12]  /*0170*/  BSSY B0, `(.L_x_2) ;  /* 0x0000021000007945 */ /* 0x000fd80003800000 */
[----:B------:R-:W-:Y:S05]  /*0180*/  @!P0 BRA `(.L_x_3) ;  /* 0x00000000007c8947 */ /* 0x000fea0003800000 */
[----:B------:R-:W0:Y:S01]  /*0190*/  S2UR UR8, SR_CgaCtaId ;  /* 0x00000000000879c3 */ /* 0x000e220000008800 */
[----:B------:R-:W-:Y:S01]  /*01a0*/  UMOV UR4, 0x400 ;  /* 0x0000040000047882 */ /* 0x000fe20000000000 */
[----:B------:R-:W-:Y:S01]  /*01b0*/  UMOV UR5, 0x1 ;  /* 0x0000000100057882 */ /* 0x000fe20000000000 */
[----:B------:R-:W-:Y:S02]  /*01c0*/  UMOV UR6, 0x100 ;  /* 0x0000010000067882 */ /* 0x000fe40000000000 */
[----:B------:R-:W-:-:S04]  /*01d0*/  UIADD3 UR6, -UR6, 0x100000, URZ ;  /* 0x0010000006067890 */ /* 0x000fc8000fffe13f */
[----:B------:R-:W-:Y:S02]  /*01e0*/  USHF.L.U32 UR7, UR6, 0xb, URZ ;  /* 0x0000000b06077899 */ /* 0x000fe4000800063f */
[----:B------:R-:W-:Y:S02]  /*01f0*/  USHF.L.U32 UR6, UR6, 0x1, URZ ;  /* 0x0000000106067899 */ /* 0x000fe4000800063f */
[----:B0-----:R-:W-:Y:S02]  /*0200*/  ULEA UR8, UR8, UR4, 0x18 ;  /* 0x0000000408087291 */ /* 0x001fe4000f8ec03f */
[----:B------:R-:W-:-:S04]  /*0210*/  UIADD3 UR4, -UR5, 0x100000, URZ ;  /* 0x0010000005047890 */ /* 0x000fc8000fffe13f */
[----:B------:R-:W-:Y:S02]  /*0220*/  USHF.L.U32 UR5, UR4, 0xb, URZ ;  /* 0x0000000b04057899 */ /* 0x000fe4000800063f */
[----:B------:R-:W-:Y:S01]  /*0230*/  USHF.L.U32 UR4, UR4, 0x1, URZ ;  /* 0x0000000104047899 */ /* 0x000fe2000800063f */
[----:B------:R-:W0:Y:S11]  /*0240*/  FENCE.VIEW.ASYNC.S ;  /* 0x00000000000073c6 */ /* 0x000e360000000000 */
[----:B0-----:R0:W1:Y:S01]  /*0250*/  SYNCS.EXCH.64 URZ, [UR8], UR4 ;  /* 0x00000004083f75b2 */ /* 0x0010620008000100 */
[----:B------:R0:W2:Y:S01]  /*0260*/  SYNCS.EXCH.64 URZ, [UR8+0x48], UR6 ;  /* 0x00004806083f75b2 */ /* 0x0000a20008000100 */
[----:B------:R0:W3:Y:S01]  /*0270*/  SYNCS.EXCH.64 URZ, [UR8+0x8], UR4 ;  /* 0x00000804083f75b2 */ /* 0x0000e20008000100 */
[----:B------:R0:W4:Y:S01]  /*0280*/  SYNCS.EXCH.64 URZ, [UR8+0x50], UR6 ;  /* 0x00005006083f75b2 */ /* 0x0001220008000100 */
[----:B------:R0:W0:Y:S01]  /*0290*/  SYNCS.EXCH.64 URZ, [UR8+0x10], UR4 ;  /* 0x00001004083f75b2 */ /* 0x0000220008000100 */
        /* <DEDUP_REMOVED lines=13> */
[----:B------:R-:W-:Y:S01]  /*0370*/  NOP ;  /* 0x0000000000007918 */ /* 0x000fe20000000000 */
.L_x_3:
[----:B0-----:R-:W-:Y:S05]  /*0380*/  BSYNC B0 ;  /* 0x0000000000007941 */ /* 0x001fea0003800000 */
.L_x_2:
[----:B------:R-:W0:Y:S01]  /*0390*/  SHFL.IDX PT, R0, R0, RZ, 0x1f ;  /* 0x00001fff00007589 */ /* 0x000e2200000e0000 */
[----:B------:R-:W-:Y:S01]  /*03a0*/  ELECT P0, URZ, PT ;  /* 0x00000000003f782f */ /* 0x000fe20003800000 */
[----:B------:R-:W5:Y:S01]  /*03b0*/  LDC R2, c[0x0][0x65c] ;  /* 0x00019700ff027b82 */ /* 0x000f620000000800 */
[----:B------:R-:W-:Y:S01]  /*03c0*/  SHF.R.S32.HI R6, RZ, 0x1f, R5 ;  /* 0x0000001fff067819 */ /* 0x000fe20000011405 */
[----:B------:R-:W1:Y:S01]  /*03d0*/  S2R R3, SR_CTAID.Y ;  /* 0x0000000000037919 */ /* 0x000e620000002600 */
[----:B------:R-:W-:Y:S01]  /*03e0*/  UMOV UR4, 0x20 ;  /* 0x0000002000047882 */ /* 0x000fe20000000000 */
[----:B------:R-:W-:Y:S01]  /*03f0*/  ISETP.NE.AND P2, PT, R8, RZ, PT ;  /* 0x000000ff0800720c */ /* 0x000fe20003f45270 */
[----:B------:R-:W-:Y:S01]  /*0400*/  NOP ;  /* 0x0000000000007918 */ /* 0x000fe20000000000 */
[----:B------:R-:W2:Y:S01]  /*0410*/  S2R R4, SR_CTAID.X ;  /* 0x0000000000047919 */ /* 0x000ea20000002500 */
[----:B------:R-:W-:Y:S01]  /*0420*/  LEA.HI R6, R6, R5, RZ, 0x2 ;  /* 0x0000000506067211 */ /* 0x000fe200078f10ff */
[----:B------:R-:W-:Y:S01]  /*0430*/  NOP ;  /* 0x0000000000007918 */ /* 0x000fe20000000000 */
[----:B0-----:R-:W-:-:S02]  /*0440*/  ISETP.NE.OR P0, PT, R0, RZ, !P0 ;  /* 0x000000ff0000720c */ /* 0x001fc40004705670 */
[----:B-----5:R-:W-:-:S04]  /*0450*/  ISETP.NE.AND P3, PT, R2, 0x1, PT ;  /* 0x000000010200780c */ /* 0x020fc80003f65270 */
[----:B------:R-:W-:Y:S02]  /*0460*/  P2R R0, PR, RZ, 0x8 ;  /* 0x00000008ff007803 */ /* 0x000fe40000000000 */
[----:B------:R-:W-:-:S05]  /*0470*/  LOP3.LUT R0, R6, 0xfffffffc, RZ, 0xc0, !PT ;  /* 0xfffffffc06007812 */ /* 0x000fca00078ec0ff */
[----:B------:R-:W-:Y:S01]  /*0480*/  VOTEU.ALL UP0, P0 ;  /* 0x00000000003f7886 */ /* 0x000fe20000000000 */
[----:B------:R-:W-:Y:S01]  /*0490*/  IMAD.IADD R0, R5, 0x1, -R0 ;  /* 0x0000000105007824 */ /* 0x000fe200078e0a00 */
[----:B------:R-:W2:Y:S01]  /*04a0*/  @P3 LDC R17, c[0x0][0x10] ;  /* 0x00000400ff113b82 */ /* 0x000ea20000000800 */
[----:B------:R-:W-:Y:S01]  /*04b0*/  VOTEU.ALL UP1, P0 ;  /* 0x00000000003f7886 */ /* 0x000fe20000020000 */
[----:B-1----:R-:W-:Y:S01]  /*04c0*/  @P3 IMAD.MOV.U32 R6, RZ, RZ, R3 ;  /* 0x000000ffff063224 */ /* 0x002fe200078e0003 */
[----:B------:R-:W-:Y:S01]  /*04d0*/  @!UP0 UMOV UR6, 0x400 ;  /* 0x0000040000068882 */ /* 0x000fe20000000000 */
[----:B------:R-:W-:-:S04]  /*04e0*/  @!UP0 UIADD3 UR4, -UR4, 0x100000, URZ ;  /* 0x0010000004048890 */ /* 0x000fc8000fffe13f */
[----:B------:R-:W-:Y:S02]  /*04f0*/  @!UP0 USHF.L.U32 UR5, UR4, 0xb, URZ ;  /* 0x0000000b04058899 */ /* 0x000fe4000800063f */
[----:B------:R-:W-:Y:S01]  /*0500*/  @!UP0 USHF.L.U32 UR4, UR4, 0x1, URZ ;  /* 0x0000000104048899 */ /* 0x000fe2000800063f */
[----:B------:R-:W-:Y:S02]  /*0510*/  @P3 IMAD.MOV.U32 R7, RZ, RZ, RZ ;  /* 0x000000ffff073224 */ /* 0x000fe400078e00ff */
[----:B------:R-:W-:Y:S01]  /*0520*/  IMAD.MOV.U32 R5, RZ, RZ, RZ ;  /* 0x000000ffff057224 */ /* 0x000fe200078e00ff */
[----:B------:R-:W0:Y:S01]  /*0530*/  @!UP0 S2UR UR7, SR_CgaCtaId ;  /* 0x00000000000789c3 */ /* 0x000e220000008800 */
[----:B------:R-:W-:-:S07]  /*0540*/  @P3 IMAD.MOV.U32 R11, RZ, RZ, RZ ;  /* 0x000000ffff0b3224 */ /* 0x000fce00078e00ff */
[----:B------:R-:W1:Y:S01]  /*0550*/  @!P3 LDC R9, c[0x0][0xc] ;  /* 0x00000300ff09bb82 */ /* 0x000e620000000800 */
[----:B--2---:R-:W-:-:S04]  /*0560*/  @P3 IMAD.WIDE.U32 R16, R4, R17, R6 ;  /* 0x0000001104103225 */ /* 0x004fc800078e0006 */
[----:B------:R-:W-:Y:S01]  /*0570*/  @P3 IMAD.IADD R17, R17, 0x1, R11 ;  /* 0x0000000111113824 */ /* 0x000fe200078e020b */
[----:B0-----:R-:W-:Y:S01]  /*0580*/  @!UP0 ULEA UR6, UR7, UR6, 0x18 ;  /* 0x0000000607068291 */ /* 0x001fe2000f8ec03f */
[----:B------:R-:W-:Y:S01]  /*0590*/  VOTEU.ALL UP0, P0 ;  /* 0x00000000003f7886 */ /* 0x000fe20000000000 */
[----:B------:R-:W-:-:S04]  /*05a0*/  ISETP.NE.AND P0, PT, R0, 0x3, PT ;  /* 0x000000030000780c */ /* 0x000fc80003f05270 */
[----:B------:R-:W-:Y:S01]  /*05b0*/  ISETP.EQ.OR P0, PT, R0, RZ, !P0 ;  /* 0x000000ff0000720c */ /* 0x000fe20004702670 */
[----:B-1----:R-:W-:-:S03]  /*05c0*/  @!P3 IMAD.WIDE.U32 R6, R9, R3, R4 ;  /* 0x000000030906b225 */ /* 0x002fc600078e0004 */
[C---:B------:R-:W-:Y:S01]  /*05d0*/  ISETP.EQ.AND P0, PT, R8.reuse, RZ, P0 ;  /* 0x000000ff0800720c */ /* 0x040fe20000702270 */
[----:B------:R-:W-:Y:S01]  /*05e0*/  VIADD R8, R8, 0xffffffff ;  /* 0xffffffff08087836 */ /* 0x000fe20000000000 */
[----:B------:R-:W0:Y:S02]  /*05f0*/  FENCE.VIEW.ASYNC.S ;  /* 0x00000000000073c6 */ /* 0x000e240000000000 */
[----:B0-----:R0:W3:Y:S01]  /*0600*/  @!UP0 SYNCS.EXCH.64 URZ, [UR6+0xa0], UR4 ;  /* 0x0000a004063f85b2 */ /* 0x0010e20008000100 */
[----:B------:R-:W-:Y:S01]  /*0610*/  @!P3 IMAD.MOV.U32 R16, RZ, RZ, R6 ;  /* 0x000000ffff10b224 */ /* 0x000fe200078e0006 */
[----:B------:R-:W-:Y:S01]  /*0620*/  SEL R19, RZ, 0x1, !P0 ;  /* 0x00000001ff137807 */ /* 0x000fe20004000000 */
[----:B------:R-:W-:Y:S01]  /*0630*/  @!P3 IMAD.MOV.U32 R17, RZ, RZ, R7 ;  /* 0x000000ffff11b224 */ /* 0x000fe200078e0007 */
[----:B------:R-:W-:-:S04]  /*0640*/  ISETP.GE.U32.AND P1, PT, R8, 0x2, PT ;  /* 0x000000020800780c */ /* 0x000fc80003f26070 */
[----:B------:R-:W-:Y:S01]  /*0650*/  SEL R19, R19, 0x2, P1 ;  /* 0x0000000213137807 */ /* 0x000fe20000800000 */
[----:B------:R0:W3:Y:S01]  /*0660*/  @!UP1 SYNCS.EXCH.64 URZ, [UR6+0xa8], UR4 ;  /* 0x0000a804063f95b2 */ /* 0x0000e20008000100 */
[----:B------:R-:W-:Y:S01]  /*0670*/  NOP ;  /* 0x0000000000007918 */ /* 0x000fe20000000000 */
[----:B---34-:R-:W-:Y:S06]  /*0680*/  BAR.SYNC.DEFER_BLOCKING 0x0 ;  /* 0x0000000000007b1d */ /* 0x018fec0000010000 */
[----:B------:R-:W-:Y:S05]  /*0690*/  @!P2 BRA `(.L_x_4) ;  /* 0x000000800064a947 */ /* 0x000fea0003800000 */
[----:B------:R-:W-:-:S13]  /*06a0*/  ISETP.GT.U32.AND P0, PT, R8, 0x1, PT ;  /* 0x000000010800780c */ /* 0x000fda0003f04070 */
[----:B0-----:R-:W-:Y:S05]  /*06b0*/  @P0 EXIT ;  /* 0x000000000000094d */ /* 0x001fea0003800000 */
[----:B------:R-:W-:Y:S01]  /*06c0*/  ULDC.64 UR4, c[0x0][0x650] ;  /* 0x0001940000047ab9 */ /* 0x000fe20000000a00 */
[----:B------:R-:W-:Y:S01]  /*06d0*/  PRMT R0, RZ, 0x7610, R0 ;  /* 0x00007610ff007816 */ /* 0x000fe20000000000 */
[----:B------:R-:W-:Y:S01]  /*06e0*/  IMAD.MOV.U32 R152, RZ, RZ, -0x1 ;  /* 0xffffffffff987424 */ /* 0x000fe200078e00ff */
[----:B------:R-:W-:Y:S01]  /*06f0*/  ISETP.GE.U32.AND P0, PT, R16, UR4, PT ;  /* 0x0000000410007c0c */ /* 0x000fe2000bf06070 */
[----:B------:R-:W-:Y:S02]  /*0700*/  IMAD.MOV.U32 R23, RZ, RZ, -0x1 ;  /* 0xffffffffff177424 */ /* 0x000fe400078e00ff */
[----:B------:R-:W-:Y:S01]  /*0710*/  IMAD.MOV.U32 R22, RZ, RZ, -0x1 ;  /* 0xffffffffff167424 */ /* 0x000fe200078e00ff */
[----:B------:R-:W-:-:S13]  /*0720*/  ISETP.GE.U32.AND.EX P0, PT, R17, UR5, PT, P0 ;  /* 0x0000000511007c0c */ /* 0x000fda000bf06100 */
[----:B------:R-:W-:Y:S05]  /*0730*/  @P0 BRA `(.L_x_5) ;  /* 0x0000000400580947 */ /* 0x000fea0003800000 */
[----:B------:R-:W0:Y:S01]  /*0740*/  LDC.64 R14, c[0x0][0x628] ;  /* 0x00018a00ff0e7b82 */ /* 0x000e220000000a00 */
[----:B------:R-:W-:Y:S02]  /*0750*/  IMAD.MOV.U32 R6, RZ, RZ, R16 ;  /* 0x000000ffff067224 */ /* 0x000fe400078e0010 */
[----:B------:R-:W-:-:S05]  /*0760*/  IMAD.MOV.U32 R7, RZ, RZ, R17 ;  /* 0x000000ffff077224 */ /* 0x000fca00078e0011 */
[----:B------:R-:W1:Y:S08]  /*0770*/  LDC R0, c[0x0][0x630] ;  /* 0x00018c00ff007b82 */ /* 0x000e700000000800 */
[----:B------:R-:W2:Y:S01]  /*0780*/  LDC.64 R20, c[0x0][0x620] ;  /* 0x00018800ff147b82 */ /* 0x000ea20000000a00 */
[----:B0-----:R-:W-:-:S04]  /*0790*/  ISETP.NE.U32.AND P0, PT, R14, RZ, PT ;  /* 0x000000ff0e00720c */ /* 0x001fc80003f05070 */
[----:B------:R-:W-:-:S13]  /*07a0*/  ISETP.NE.AND.EX P0, PT, R15, RZ, PT, P0 ;  /* 0x000000ff0f00720c */ /* 0x000fda0003f05300 */
[----:B-12---:R-:W-:Y:S05]  /*07b0*/  @!P0 BRA `(.L_x_6) ;  /* 0x0000000000288947 */ /* 0x006fea0003800000 */
[----:B------:R-:W0:Y:S02]  /*07c0*/  LDC R11, c[0x0][0x634] ;  /* 0x00018d00ff0b7b82 */ /* 0x000e240000000800 */
[----:B0-----:R-:W-:-:S05]  /*07d0*/  IADD3 R11, P0, R16, R11, RZ ;  /* 0x0000000b100b7210 */ /* 0x001fca0007f1e0ff */
[----:B------:R-:W-:-:S04]  /*07e0*/  IMAD.X R13, RZ, RZ, R17, P0 ;  /* 0x000000ffff0d7224 */ /* 0x000fc800000e0611 */
[----:B------:R-:W-:-:S04]  /*07f0*/  IMAD.WIDE.U32 R6, R13, R14, RZ ;  /* 0x0000000e0d067225 */ /* 0x000fc800078e00ff */
[----:B------:R-:W-:-:S04]  /*0800*/  IMAD.WIDE.U32 R8, P0, R11, R15, R6 ;  /* 0x0000000f0b087225 */ /* 0x000fc80007800006 */
[----:B------:R-:W-:-:S04]  /*0810*/  IMAD.WIDE.U32 R6, R11, R14, RZ ;  /* 0x0000000e0b067225 */ /* 0x000fc800078e00ff */
[----:B------:R-:W-:Y:S01]  /*0820*/  IMAD.X R11, RZ, RZ, RZ, P0 ;  /* 0x000000ffff0b7224 */ /* 0x000fe200000e06ff */
[----:B------:R-:W-:Y:S01]  /*0830*/  IADD3 RZ, P0, R7, R8, RZ ;  /* 0x0000000807ff7210 */ /* 0x000fe20007f1e0ff */
[----:B------:R-:W-:-:S04]  /*0840*/  IMAD.MOV.U32 R10, RZ, RZ, R9 ;  /* 0x000000ffff0a7224 */ /* 0x000fc800078e0009 */
[----:B------:R-:W-:-:S08]  /*0850*/  IMAD.WIDE.U32.X R6, R13, R15, R10, P0 ;  /* 0x0000000f0d067225 */ /* 0x000fd000000e040a */
.L_x_6:
[-CC-:B------:R-:W-:Y:S01]  /*0860*/  SHF.R.U64 R25, R6, R0.reuse, R7.reuse ;  /* 0x0000000006197219 */ /* 0x180fe20000001207 */
[----:B------:R-:W0:Y:S01]  /*0870*/  LDC R10, c[0x0][0x618] ;  /* 0x00018600ff0a7b82 */ /* 0x000e220000000800 */
[----:B------:R-:W-:Y:S01]  /*0880*/  SHF.R.U32.HI R5, RZ, R0, R7 ;  /* 0x00000000ff057219 */ /* 0x000fe20000011607 */
[----:B------:R-:W-:Y:S01]  /*0890*/  ULDC UR4, c[0x0][0x150] ;  /* 0x0000540000047ab9 */ /* 0x000fe20000000800 */
[----:B------:R-:W-:Y:S02]  /*08a0*/  IADD3 R9, P0, RZ, -R25, RZ ;  /* 0x80000019ff097210 */ /* 0x000fe40007f1e0ff */
[----:B------:R-:W-:-:S03]  /*08b0*/  I2FP.F32.U32 R0, R4 ;  /* 0x0000000400007245 */ /* 0x000fc60000201000 */
[----:B------:R-:W1:Y:S01]  /*08c0*/  LDC.64 R26, c[0x0][0x640] ;  /* 0x00019000ff1a7b82 */ /* 0x000e620000000a00 */
[----:B------:R-:W-:Y:S02]  /*08d0*/  IMAD.X R11, RZ, RZ, ~R5, P0 ;  /* 0x000000ffff0b7224 */ /* 0x000fe400000e0e05 */
[----:B------:R-:W-:Y:S01]  /*08e0*/  FMUL R0, R0, UR4 ;  /* 0x0000000400007c20 */ /* 0x000fe20008400000 */
[----:B------:R-:W-:Y:S01]  /*08f0*/  IMAD.WIDE.U32 R6, R9, R20, R16 ;  /* 0x0000001409067225 */ /* 0x000fe200078e0010 */
[----:B------:R-:W-:-:S03]  /*0900*/  ULDC UR4, c[0x0][0x154] ;  /* 0x0000550000047ab9 */ /* 0x000fc60000000800 */
[----:B------:R-:W-:Y:S01]  /*0910*/  IMAD R8, R11, R20, RZ ;  /* 0x000000140b087224 */ /* 0x000fe200078e02ff */
[----:B------:R-:W2:Y:S01]  /*0920*/  LDC R5, c[0x0][0x144] ;  /* 0x00005100ff057b82 */ /* 0x000ea20000000800 */
[----:B------:R-:W3:Y:S02]  /*0930*/  F2I.U32.TRUNC.NTZ R0, R0 ;  /* 0x0000000000007305 */ /* 0x000ee4000020f000 */
[----:B------:R-:W-:-:S04]  /*0940*/  IMAD R9, R9, R21, R8 ;  /* 0x0000001509097224 */ /* 0x000fc800078e0208 */
[----:B------:R-:W-:Y:S01]  /*0950*/  IMAD.IADD R7, R7, 0x1, R9 ;  /* 0x0000000107077824 */ /* 0x000fe200078e0209 */
[----:B------:R-:W4:Y:S01]  /*0960*/  LDC R12, c[0x0][0x608] ;  /* 0x00018200ff0c7b82 */ /* 0x000f220000000800 */
[----:B------:R-:W-:-:S03]  /*0970*/  IMAD.MOV.U32 R9, RZ, RZ, -0x1 ;  /* 0xffffffffff097424 */ /* 0x000fc600078e00ff */
[-CC-:B0-----:R-:W-:Y:S02]  /*0980*/  SHF.R.U64 R20, R6, R10.reuse, R7.reuse ;  /* 0x0000000a06147219 */ /* 0x181fe40000001207 */
[----:B------:R-:W-:Y:S02]  /*0990*/  I2FP.F32.U32 R6, R3 ;  /* 0x0000000300067245 */ /* 0x000fe40000201000 */
[----:B------:R-:W0:Y:S01]  /*09a0*/  LDC R24, c[0x0][0x658] ;  /* 0x00019600ff187b82 */ /* 0x000e220000000800 */
[----:B-1----:R-:W-:Y:S01]  /*09b0*/  ISETP.NE.U32.AND P0, PT, R26, RZ, PT ;  /* 0x000000ff1a00720c */ /* 0x002fe20003f05070 */
[----:B---3--:R-:W-:Y:S01]  /*09c0*/  IMAD.MOV R8, RZ, RZ, -R0 ;  /* 0x000000ffff087224 */ /* 0x008fe200078e0a00 */
[----:B------:R-:W-:Y:S01]  /*09d0*/  SHF.R.U32.HI R7, RZ, R10, R7 ;  /* 0x0000000aff077219 */ /* 0x000fe20000011607 */
[----:B------:R-:W-:Y:S01]  /*09e0*/  FMUL R6, R6, UR4 ;  /* 0x0000000406067c20 */ /* 0x000fe20008400000 */
[----:B------:R-:W-:-:S03]  /*09f0*/  ISETP.NE.AND.EX P0, PT, R27, RZ, PT, P0 ;  /* 0x000000ff1b00720c */ /* 0x000fc60003f05300 */
[----:B------:R-:W1:Y:S01]  /*0a00*/  LDC R14, c[0x0][0x148] ;  /* 0x00005200ff0e7b82 */ /* 0x000e620000000800 */
[----:B--2---:R-:W-:-:S07]  /*0a10*/  IMAD R0, R5, R8, R4 ;  /* 0x0000000805007224 */ /* 0x004fce00078e0204 */
[----:B------:R-:W2:Y:S01]  /*0a20*/  LDC R22, c[0x0][0x600] ;  /* 0x00018000ff167b82 */ /* 0x000ea20000000800 */
[-CC-:B----4-:R-:W-:Y:S02]  /*0a30*/  SHF.R.U64 R28, R20, R12.reuse, R7.reuse ;  /* 0x0000000c141c7219 */ /* 0x190fe40000001207 */
[----:B------:R-:W-:Y:S01]  /*0a40*/  SHF.R.U32.HI R5, RZ, R12, R7 ;  /* 0x0000000cff057219 */ /* 0x000fe20000011607 */
[----:B------:R-:W-:Y:S01]  /*0a50*/  IMAD.MOV.U32 R7, RZ, RZ, 0x1 ;  /* 0x00000001ff077424 */ /* 0x000fe200078e00ff */
[----:B------:R3:W4:Y:S03]  /*0a60*/  F2I.U32.TRUNC.NTZ R12, R6 ;  /* 0x00000006000c7305 */ /* 0x000726000020f000 */
[----:B------:R-:W1:Y:S01]  /*0a70*/  LDC R15, c[0x0][0x648] ;  /* 0x00019200ff0f7b82 */ /* 0x000e620000000800 */
[-C--:B0-----:R-:W-:Y:S02]  /*0a80*/  SHF.L.U32 R4, R9, R24.reuse, RZ ;  /* 0x0000001809047219 */ /* 0x081fe400000006ff */
[----:B------:R-:W-:-:S02]  /*0a90*/  SHF.R.U64 R30, R28, R24, R5 ;  /* 0x000000181c1e7219 */ /* 0x000fc40000001205 */
[----:B------:R-:W-:Y:S02]  /*0aa0*/  LOP3.LUT R11, RZ, R4, RZ, 0x33, !PT ;  /* 0x00000004ff0b7212 */ /* 0x000fe400078e33ff */
[-C--:B------:R-:W-:Y:S01]  /*0ab0*/  SHF.R.U32.HI R5, RZ, R24.reuse, R5 ;  /* 0x00000018ff057219 */ /* 0x080fe20000011605 */
[----:B------:R-:W0:Y:S01]  /*0ac0*/  LDC R21, c[0x0][0x638] ;  /* 0x00018e00ff157b82 */ /* 0x000e220000000800 */
[----:B------:R-:W-:Y:S01]  /*0ad0*/  SHF.L.U32 R10, R7, R24, RZ ;  /* 0x00000018070a7219 */ /* 0x000fe200000006ff */
[----:B------:R-:W-:-:S06]  /*0ae0*/  IMAD.MOV.U32 R4, RZ, RZ, R30 ;  /* 0x000000ffff047224 */ /* 0x000fcc00078e001e */
[----:B------:R-:W0:Y:S01]  /*0af0*/  LDC R152, c[0x0][0x610] ;  /* 0x00018400ff987b82 */ /* 0x000e220000000800 */
[----:B---34-:R-:W-:Y:S05]  /*0b00*/  @!P0 BRA `(.L_x_7) ;  /* 0x0000000000288947 */ /* 0x018fea0003800000 */
[----:B------:R-:W3:Y:S02]  /*0b10*/  LDC R9, c[0x0][0x64c] ;  /* 0x00019300ff097b82 */ /* 0x000ee40000000800 */
[----:B---3--:R-:W-:-:S05]  /*0b20*/  IADD3 R9, P0, R30, R9, RZ ;  /* 0x000000091e097210 */ /* 0x008fca0007f1e0ff */
        /* <DEDUP_REMOVED lines=8> */
.L_x_7:
[----:B-1----:R-:W-:Y:S01]  /*0bb0*/  SHF.R.U64 R4, R4, R15, R5 ;  /* 0x0000000f04047219 */ /* 0x002fe20000001205 */
[----:B--2---:R-:W-:Y:S01]  /*0bc0*/  VIADD R5, R22, 0xffffffff ;  /* 0xffffffff16057836 */ /* 0x004fe20000000000 */
[----:B------:R-:W-:Y:S01]  /*0bd0*/  LOP3.LUT R11, R28, R11, RZ, 0xc0, !PT ;  /* 0x0000000b1c0b7212 */ /* 0x000fe200078ec0ff */
[----:B------:R-:W-:Y:S02]  /*0be0*/  IMAD.MOV R12, RZ, RZ, -R12 ;  /* 0x000000ffff0c7224 */ /* 0x000fe400078e0a0c */
[----:B------:R-:W-:Y:S01]  /*0bf0*/  IMAD.MOV R6, RZ, RZ, -R4 ;  /* 0x000000ffff067224 */ /* 0x000fe200078e0a04 */
[----:B------:R-:W-:Y:S01]  /*0c00*/  LOP3.LUT R5, R20, R5, RZ, 0xc0, !PT ;  /* 0x0000000514057212 */ /* 0x000fe200078ec0ff */
[----:B------:R-:W-:Y:S02]  /*0c10*/  @P3 IMAD R0, R14, R12, R3 ;  /* 0x0000000c0e003224 */ /* 0x000fe400078e0203 */
[----:B------:R-:W-:Y:S02]  /*0c20*/  IMAD R11, R10, R4, R11 ;  /* 0x000000040a0b7224 */ /* 0x000fe400078e020b */
[----:B0-----:R-:W-:-:S02]  /*0c30*/  IMAD R3, R6, R21, R30 ;  /* 0x0000001506037224 */ /* 0x001fc400078e021e */
[----:B------:R-:W-:Y:S02]  /*0c40*/  IMAD R152, R11, R152, R0 ;  /* 0x000000980b987224 */ /* 0x000fe400078e0200 */
[----:B------:R-:W-:Y:S02]  /*0c50*/  IMAD R3, R3, R22, R5 ;  /* 0x0000001603037224 */ /* 0x000fe400078e0205 */
[----:B------:R-:W-:Y:S02]  /*0c60*/  IMAD.MOV.U32 R0, RZ, RZ, 0x1 ;  /* 0x00000001ff007424 */ /* 0x000fe400078e00ff */
[----:B------:R-:W-:Y:S01]  /*0c70*/  IMAD.MOV.U32 R22, RZ, RZ, R25 ;  /* 0x000000ffff167224 */ /* 0x000fe200078e0019 */
[----:B------:R-:W-:Y:S02]  /*0c80*/  SEL R23, R3, R152, !P3 ;  /* 0x0000009803177207 */ /* 0x000fe40005800000 */
[----:B------:R-:W-:-:S07]  /*0c90*/  SEL R152, R152, R3, !P3 ;  /* 0x0000000398987207 */ /* 0x000fce0005800000 */
.L_x_5:
[----:B------:R-:W-:-:S08]  /*0ca0*/  NOP ;  /* 0x0000000000007918 */ /* 0x000fd00000000000 */
[----:B------:R-:W0:Y:S02]  /*0cb0*/  USETMAXREG.TRY_ALLOC.CTAPOOL UP0, 0xe8 ;  /* 0x000000e8000079c8 */ /* 0x000e240008000600 */
[----:B0-----:R-:W-:-:S13]  /*0cc0*/  PLOP3.LUT P0, PT, PT, PT, UP0, 0x80, 0x0 ;  /* 0x000000000000781c */ /* 0x001fda0003f0f008 */
[----:B------:R-:W-:Y:S05]  /*0cd0*/  @!P0 BRA `(.L_x_5) ;  /* 0xfffffffc00f08947 */ /* 0x000fea000383ffff */
[----:B------:R-:W-:Y:S01]  /*0ce0*/  ULDC.64 UR4, c[0x0][0x598] ;  /* 0x0001660000047ab9 */ /* 0x000fe20000000a00 */
[----:B------:R-:W-:Y:S01]  /*0cf0*/  ULDC.64 UR36, c[0x0][0x208] ;  /* 0x0000820000247ab9 */ /* 0x000fe20000000a00 */
[----:B------:R-:W-:-:S04]  /*0d00*/  ISETP.NE.U32.AND P0, PT, RZ, UR4, PT ;  /* 0x00000004ff007c0c */ /* 0x000fc8000bf05070 */
[----:B------:R-:W-:-:S13]  /*0d10*/  ISETP.NE.AND.EX P0, PT, RZ, UR5, PT, P0 ;  /* 0x00000005ff007c0c */ /* 0x000fda000bf05300 */
[----:B------:R-:W-:Y:S05]  /*0d20*/  @!P0 BRA `(.L_x_8) ;  /* 0x00000000001c8947 */ /* 0x000fea0003800000 */
[----:B------:R-:W0:Y:S02]  /*0d30*/  LDC.64 R4, c[0x0][0x598] ;  /* 0x00016600ff047b82 */ /* 0x000e240000000a00 */
[----:B0-----:R-:W2:Y:S02]  /*0d40*/  LDG.E.64 R4, desc[UR36][R4.64] ;  /* 0x0000002404047981 */ /* 0x001ea4000c1e1b00 */
[----:B--2---:R-:W-:-:S04]  /*0d50*/  ISETP.NE.U32.AND P0, PT, R4, RZ, PT ;  /* 0x000000ff0400720c */ /* 0x004fc80003f05070 */
[----:B------:R-:W-:-:S13]  /*0d60*/  ISETP.NE.AND.EX P0, PT, R5, RZ, PT, P0 ;  /* 0x000000ff0500720c */ /* 0x000fda0003f05300 */
[----:B------:R-:W-:Y:S05]  /*0d70*/  @!P0 BRA `(.L_x_8) ;  /* 0x0000000000088947 */ /* 0x000fea0003800000 */
[----:B------:R0:W5:Y:S01]  /*0d80*/  LD.E R153, desc[UR36][R4.64] ;  /* 0x0000002404997980 */ /* 0x000162000c101900 */
[----:B------:R-:W-:Y:S05]  /*0d90*/  BRA `(.L_x_9) ;  /* 0x0000000000247947 */ /* 0x000fea0003800000 */
.L_x_8:
[----:B------:R-:W-:Y:S02]  /*0da0*/  ULDC.64 UR4, c[0x0][0x588] ;  /* 0x0001620000047ab9 */ /* 0x000fe40000000a00 */
[----:B------:R-:W-:-:S04]  /*0db0*/  ISETP.NE.U32.AND P0, PT, RZ, UR4, PT ;  /* 0x00000004ff007c0c */ /* 0x000fc8000bf05070 */
[----:B------:R-:W-:-:S13]  /*0dc0*/  ISETP.NE.AND.EX P0, PT, RZ, UR5, PT, P0 ;  /* 0x00000005ff007c0c */ /* 0x000fda000bf05300 */
[----:B------:R-:W-:Y:S05]  /*0dd0*/  @!P0 BRA `(.L_x_10) ;  /* 0x00000000000c8947 */ /* 0x000fea0003800000 */
[----:B------:R-:W0:Y:S02]  /*0de0*/  LDC.64 R4, c[0x0][0x588] ;  /* 0x00016200ff047b82 */ /* 0x000e240000000a00 */
[----:B0-----:R1:W5:Y:S01]  /*0df0*/  LDG.E R153, desc[UR36][R4.64] ;  /* 0x0000002404997981 */ /* 0x001362000c1e1900 */
[----:B------:R-:W-:Y:S05]  /*0e00*/  BRA `(.L_x_9) ;  /* 0x0000000000087947 */ /* 0x000fea0003800000 */
.L_x_10:
[----:B------:R-:W-:Y:S02]  /*0e10*/  ULDC UR4, c[0x0][0x580] ;  /* 0x0001600000047ab9 */ /* 0x000fe40000000800 */
[----:B------:R-:W-:-:S07]  /*0e20*/  IMAD.U32 R153, RZ, RZ, UR4 ;  /* 0x00000004ff997e24 */ /* 0x000fce000f8e00ff */
.L_x_9:
[----:B------:R-:W-:Y:S02]  /*0e30*/  ULDC.64 UR4, c[0x0][0x5a0] ;  /* 0x0001680000047ab9 */ /* 0x000fe40000000a00 */
[----:B------:R-:W-:-:S04]  /*0e40*/  ISETP.NE.U32.AND P0, PT, RZ, UR4, PT ;  /* 0x00000004ff007c0c */ /* 0x000fc8000bf05070 */
[----:B------:R-:W-:-:S13]  /*0e50*/  ISETP.NE.AND.EX P0, PT, RZ, UR5, PT, P0 ;  /* 0x00000005ff007c0c */ /* 0x000fda000bf05300 */
[----:B------:R-:W-:Y:S05]  /*0e60*/  @!P0 BRA `(.L_x_11) ;  /* 0x00000000001c8947 */ /* 0x000fea0003800000 */
[----:B01----:R-:W0:Y:S02]  /*0e70*/  LDC.64 R4, c[0x0][0x5a0] ;  /* 0x00016800ff047b82 */ /* 0x003e240000000a00 */
[----:B0-----:R-:W2:Y:S02]  /*0e80*/  LDG.E.64 R4, desc[UR36][R4.64] ;  /* 0x0000002404047981 */ /* 0x001ea4000c1e1b00 */
[----:B--2---:R-:W-:-:S04]  /*0e90*/  ISETP.NE.U32.AND P0, PT, R4, RZ, PT ;  /* 0x000000ff0400720c */ /* 0x004fc80003f05070 */
[----:B------:R-:W-:-:S13]  /*0ea0*/  ISETP.NE.AND.EX P0, PT, R5, RZ, PT, P0 ;  /* 0x000000ff0500720c */ /* 0x000fda0003f05300 */
[----:B------:R-:W-:Y:S05]  /*0eb0*/  @!P0 BRA `(.L_x_11) ;  /* 0x0000000000088947 */ /* 0x000fea0003800000 */
[----:B------:R0:W5:Y:S01]  /*0ec0*/  LD.E R154, desc[UR36][R4.64] ;  /* 0x00000024049a7980 */ /* 0x000162000c101900 */
[----:B------:R-:W-:Y:S05]  /*0ed0*/  BRA `(.L_x_12) ;  /* 0x0000000000247947 */ /* 0x000fea0003800000 */
.L_x_11:
[----:B------:R-:W-:Y:S02]  /*0ee0*/  ULDC.64 UR4, c[0x0][0x590] ;  /* 0x0001640000047ab9 */ /* 0x000fe40000000a00 */
[----:B------:R-:W-:-:S04]  /*0ef0*/  ISETP.NE.U32.AND P0, PT, RZ, UR4, PT ;  /* 0x00000004ff007c0c */ /* 0x000fc8000bf05070 */
[----:B------:R-:W-:-:S13]  /*0f00*/  ISETP.NE.AND.EX P0, PT, RZ, UR5, PT, P0 ;  /* 0x00000005ff007c0c */ /* 0x000fda000bf05300 */
[----:B------:R-:W-:Y:S05]  /*0f10*/  @!P0 BRA `(.L_x_13) ;  /* 0x00000000000c8947 */ /* 0x000fea0003800000 */
[----:B------:R-:W2:Y:S02]  /*0f20*/  LDC.64 R154, c[0x0][0x590] ;  /* 0x00016400ff9a7b82 */ /* 0x000ea40000000a00 */
[----:B--2---:R2:W5:Y:S01]  /*0f30*/  LDG.E R154, desc[UR36][R154.64] ;  /* 0x000000249a9a7981 */ /* 0x004562000c1e1900 */
[----:B------:R-:W-:Y:S05]  /*0f40*/  BRA `(.L_x_12) ;  /* 0x0000000000087947 */ /* 0x000fea0003800000 */
.L_x_13:
[----:B------:R-:W-:Y:S02]  /*0f50*/  ULDC UR4, c[0x0][0x584] ;  /* 0x0001610000047ab9 */ /* 0x000fe40000000800 */
[----:B------:R-:W-:-:S07]  /*0f60*/  IMAD.U32 R154, RZ, RZ, UR4 ;  /* 0x00000004ff9a7e24 */ /* 0x000fce000f8e00ff */
.L_x_12:
[----:B------:R-:W-:-:S13]  /*0f70*/  LOP3.LUT P0, RZ, R0, 0xff, RZ, 0xc0, !PT ;  /* 0x000000ff00ff7812 */ /* 0x000fda000780c0ff */
[----:B------:R-:W-:Y:S05]  /*0f80*/  @!P0 EXIT ;  /* 0x000000000000894d */ /* 0x000fea0003800000 */
[----:B------:R-:W-:Y:S01]  /*0f90*/  ULDC UR4, c[0x0][0x28c] ;  /* 0x0000a30000047ab9 */ /* 0x000fe20000000800 */
[----:B------:R-:W-:Y:S01]  /*0fa0*/  UMOV UR38, URZ ;  /* 0x0000003f00267c82 */ /* 0x000fe20008000000 */
[----:B------:R-:W-:Y:S01]  /*0fb0*/  UIADD3 UR4, UR4, 0x3f, URZ ;  /* 0x0000003f04047890 */ /* 0x000fe2000fffe03f */
[----:B------:R-:W-:-:S03]  /*0fc0*/  UMOV UR39, URZ ;  /* 0x0000003f00277c82 */ /* 0x000fc60008000000 */
[----:B------:R-:W-:-:S04]  /*0fd0*/  USHF.R.S32.HI UR5, URZ, 0x1f, UR4 ;  /* 0x0000001f3f057899 */ /* 0x000fc80008011404 */
[----:B------:R-:W-:-:S04]  /*0fe0*/  ULEA.HI UR5, UR5, UR4, URZ, 0x6 ;  /* 0x0000000405057291 */ /* 0x000fc8000f8f303f */
[----:B------:R-:W-:-:S12]  /*0ff0*/  USHF.R.S32.HI UR40, URZ, 0x6, UR5 ;  /* 0x000000063f287899 */ /* 0x000fd80008011405 */
.L_x_291:
[----:B------:R-:W-:Y:S01]  /*1000*/  LOP3.LUT R0, R18, 0x80, RZ, 0xc0, !PT ;  /* 0x0000008012007812 */ /* 0x000fe200078ec0ff */
[----:B------:R-:W3:Y:S01]  /*1010*/  S2UR UR7, SR_CgaCtaId ;  /* 0x00000000000779c3 */ /* 0x000ee20000008800 */
[----:B------:R-:W-:Y:S02]  /*1020*/  UMOV UR6, 0x400 ;  /* 0x0000040000067882 */ /* 0x000fe40000000000 */
[----:B------:R-:W-:-:S06]  /*1030*/  SHF.R.U32.HI R0, RZ, 0x7, R0 ;  /* 0x00000007ff007819 */ /* 0x000fcc0000011600 */
[----:B----4-:R-:W4:Y:S01]  /*1040*/  SHFL.IDX PT, R0, R0, RZ, 0x1f ;  /* 0x00001fff00007589 */ /* 0x010f2200000e0000 */
[----:B---3--:R-:W-:Y:S01]  /*1050*/  ULEA UR6, UR7, UR6, 0x18 ;  /* 0x0000000607067291 */ /* 0x008fe2000f8ec03f */
[----:B----4-:R-:W-:-:S13]  /*1060*/  R2UR UR4, R0 ;  /* 0x00000000000472ca */ /* 0x010fda00000e0000 */
[----:B------:R-:W-:-:S04]  /*1070*/  ULEA.HI UR5, UR4, UR4, URZ, 0x1 ;  /* 0x0000000404057291 */ /* 0x000fc8000f8f083f */
[----:B------:R-:W-:-:S04]  /*1080*/  ULOP3.LUT UR5, UR5, 0xffffe, URZ, 0xc0, !UPT ;  /* 0x000ffffe05057892 */ /* 0x000fc8000f8ec03f */
[----:B------:R-:W-:-:S03]  /*1090*/  UIADD3 UR5, UR4, -UR5, URZ ;  /* 0x8000000504057290 */ /* 0x000fc6000fffe03f */
[----:B------:R-:W-:Y:S01]  /*10a0*/  ULDC UR4, c[0x0][0x28c] ;  /* 0x0000a30000047ab9 */ /* 0x000fe20000000800 */
[----:B------:R-:W-:Y:S01]  /*10b0*/  ULEA UR5, UR5, UR6, 0xc ;  /* 0x0000000605057291 */ /* 0x000fe2000f8e603f */
[----:B------:R-:W-:-:S03]  /*10c0*/  ISETP.LT.AND P0, PT, RZ, UR4, PT ;  /* 0x00000004ff007c0c */ /* 0x000fc6000bf01270 */
[----:B------:R-:W-:-:S04]  /*10d0*/  UIADD3 UR5, UR5, 0x180, URZ ;  /* 0x0000018005057890 */ /* 0x000fc8000fffe03f */
[----:B------:R-:W-:-:S04]  /*10e0*/  USHF.R.U32.HI UR5, URZ, 0x4, UR5 ;  /* 0x000000043f057899 */ /* 0x000fc80008011605 */
[----:B------:R-:W-:-:S04]  /*10f0*/  ULOP3.LUT UR5, UR5, 0x3fff, URZ, 0xc0, !UPT ;  /* 0x00003fff05057892 */ /* 0x000fc8000f8ec03f */
[----:B------:R-:W-:Y:S01]  /*1100*/  ULOP3.LUT UR41, UR5, 0x10000, URZ, 0xfc, !UPT ;  /* 0x0001000005297892 */ /* 0x000fe2000f8efc3f */
[----:B01----:R-:W-:Y:S11]  /*1110*/  @P0 BRA `(.L_x_14) ;  /* 0x0000000000400947 */ /* 0x003ff60003800000 */
[----:B------:R-:W-:Y:S01]  /*1120*/  MOV R0, 0x0 ;  /* 0x0000000000007802 */ /* 0x000fe20000000f00 */
[----:B------:R-:W-:Y:S01]  /*1130*/  ULDC.64 UR4, c[0x4][0x68] ;  /* 0x01001a0000047ab9 */ /* 0x000fe20000000a00 */
[----:B------:R-:W-:Y:S01]  /*1140*/  ULDC.64 UR6, c[0x4][0x8] ;  /* 0x0100020000067ab9 */ /* 0x000fe20000000a00 */
[----:B01----:R-:W-:Y:S01]  /*1150*/  IMAD.U32 R4, RZ, RZ, UR4 ;  /* 0x00000004ff047e24 */ /* 0x003fe2000f8e00ff */
[----:B------:R0:W1:Y:S01]  /*1160*/  LDC.64 R14, c[0x4][R0] ;  /* 0x01000000000e7b82 */ /* 0x0000620000000a00 */
[----:B------:R-:W-:Y:S01]  /*1170*/  IMAD.U32 R5, RZ, RZ, UR5 ;  /* 0x00000005ff057e24 */ /* 0x000fe2000f8e00ff */
[----:B------:R-:W-:Y:S01]  /*1180*/  ULDC.64 UR4, c[0x4][0x70] ;  /* 0x01001c0000047ab9 */ /* 0x000fe20000000a00 */
[----:B------:R-:W-:Y:S02]  /*1190*/  IMAD.U32 R10, RZ, RZ, UR6 ;  /* 0x00000006ff0a7e24 */ /* 0x000fe4000f8e00ff */
[----:B------:R-:W-:Y:S02]  /*11a0*/  IMAD.U32 R6, RZ, RZ, UR4 ;  /* 0x00000004ff067e24 */ /* 0x000fe4000f8e00ff */
[----:B------:R-:W-:-:S02]  /*11b0*/  IMAD.U32 R7, RZ, RZ, UR5 ;  /* 0x00000005ff077e24 */ /* 0x000fc4000f8e00ff */
[----:B------:R-:W-:Y:S02]  /*11c0*/  IMAD.U32 R11, RZ, RZ, UR7 ;  /* 0x00000007ff0b7e24 */ /* 0x000fe4000f8e00ff */
[----:B------:R-:W-:Y:S02]  /*11d0*/  IMAD.MOV.U32 R8, RZ, RZ, 0x1e1 ;  /* 0x000001e1ff087424 */ /* 0x000fe400078e00ff */
[----:B------:R-:W-:Y:S02]  /*11e0*/  IMAD.MOV.U32 R12, RZ, RZ, 0x1 ;  /* 0x00000001ff0c7424 */ /* 0x000fe400078e00ff */
[----:B0-----:R-:W-:-:S07]  /*11f0*/  IMAD.MOV.U32 R13, RZ, RZ, RZ ;  /* 0x000000ffff0d7224 */ /* 0x001fce00078e00ff */
[----:B------:R-:W-:-:S07]  /*1200*/  LEPC R20, `(.L_x_14) ;  /* 0x000000001014794e */ /* 0x000fce0000000000 */
[----:B-12--5:R-:W-:Y:S05]  /*1210*/  CALL.ABS.NOINC R14 ;  /* 0x000000000e007343 */ /* 0x026fea0003c00000 */
.L_x_14:
[----:B------:R-:W-:-:S04]  /*1220*/  LOP3.LUT R0, R19, 0x1, RZ, 0xfc, !PT ;  /* 0x0000000113007812 */ /* 0x000fc800078efcff */
[----:B------:R-:W-:-:S13]  /*1230*/  ISETP.NE.AND P0, PT, R0, 0x3, PT ;  /* 0x000000030000780c */ /* 0x000fda0003f05270 */
[----:B------:R-:W-:Y:S05]  /*1240*/  @!P0 BRA `(.L_x_15) ;  /* 0x0000000000048947 */ /* 0x000fea0003800000 */
[----:B------:R-:W-:Y:S01]  /*1250*/  BPT.TRAP 0x1 ;  /* 0x000000040000795c */ /* 0x000fe20000300000 */
.L_x_15:
[----:B------:R-:W3:Y:S01]  /*1260*/  S2UR UR5, SR_CgaCtaId ;  /* 0x00000000000579c3 */ /* 0x000ee20000008800 */
[----:B------:R-:W-:Y:S01]  /*1270*/  UMOV UR4, 0x400 ;  /* 0x0000040000047882 */ /* 0x000fe20000000000 */
[----:B------:R-:W-:Y:S02]  /*1280*/  IMAD.U32 R0, RZ, RZ, UR38 ;  /* 0x00000026ff007e24 */ /* 0x000fe4000f8e00ff */
[----:B------:R-:W-:-:S03]  /*1290*/  IMAD.U32 R3, RZ, RZ, UR39 ;  /* 0x00000027ff037e24 */ /* 0x000fc6000f8e00ff */
[----:B------:R-:W-:Y:S01]  /*12a0*/  SHF.L.U32 R0, R0, 0x1f, RZ ;  /* 0x0000001f00007819 */ /* 0x000fe200000006ff */
[----:B---3--:R-:W-:-:S06]  /*12b0*/  ULEA UR4, UR5, UR4, 0x18 ;  /* 0x0000000405047291 */ /* 0x008fcc000f8ec03f */
[----:B------:R-:W-:-:S04]  /*12c0*/  IMAD.U32 R6, RZ, RZ, UR4 ;  /* 0x00000004ff067e24 */ /* 0x000fc8000f8e00ff */
[----:B------:R-:W-:-:S04]  /*12d0*/  IMAD R3, R3, 0x8, R6 ;  /* 0x0000000803037824 */ /* 0x000fc800078e0206 */
[----:B------:R3:W4:Y:S01]  /*12e0*/  SYNCS.PHASECHK.TRANS64.TRYWAIT P1, [R3+URZ], R0 ;  /* 0x00000000030075a7 */ /* 0x000722000802017f */
[----:B------:R-:W-:Y:S05]  /*12f0*/  @!P0 BRA `(.L_x_16) ;  /* 0x0000000000048947 */ /* 0x000fea0003800000 */
[----:B------:R-:W-:Y:S01]  /*1300*/  BPT.TRAP 0x1 ;  /* 0x000000040000795c */ /* 0x000fe20000300000 */
.L_x_16:
[----:B----4-:R-:W-:Y:S05]  /*1310*/  @P1 BRA `(.L_x_17) ;  /* 0x0000000000081947 */ /* 0x010fea0003800000 */
[----:B------:R-:W4:Y:S02]  /*1320*/  SYNCS.PHASECHK.TRANS64.TRYWAIT P1, [R3+URZ], R0 ;  /* 0x00000000030075a7 */ /* 0x000f24000802017f */
[----:B----4-:R-:W-:Y:S05]  /*1330*/  @!P1 BRA `(.L_x_18) ;  /* 0x0000008c007c9947 */ /* 0x010fea0003800000 */
.L_x_17:
[----:B------:R-:W-:-:S04]  /*1340*/  UISETP.LT.AND UP0, UPT, UR40, 0x1, UPT ;  /* 0x000000012800788c */ /* 0x000fc8000bf01270 */
[----:B------:R-:W-:-:S06]  /*1350*/  USEL UR4, UR40, 0x1, UP0 ;  /* 0x0000000128047887 */ /* 0x000fcc0008000000 */
[----:B---34-:R-:W-:Y:S01]  /*1360*/  IMAD.U32 R0, RZ, RZ, UR4 ;  /* 0x00000004ff007e24 */ /* 0x018fe2000f8e00ff */
[----:B------:R-:W-:Y:S05]  /*1370*/  WARPSYNC.ALL ;  /* 0x0000000000007948 */ /* 0x000fea0003800000 */
[----:B------:R-:W-:-:S04]  /*1380*/  IADD3 R0, -R0, UR40, RZ ;  /* 0x0000002800007c10 */ /* 0x000fc8000fffe1ff */
[----:B------:R-:W-:Y:S02]  /*1390*/  ISETP.GE.AND P1, PT, R0, 0x1, PT ;  /* 0x000000010000780c */ /* 0x000fe40003f26270 */
[----:B------:R-:W-:Y:S01]  /*13a0*/  R2UR UR4, R6 ;  /* 0x00000000060472ca */ /* 0x000fe200000e0000 */
[----:B------:R-:W-:Y:S01]  /*13b0*/  ULEA UR5, UR39, UR41, 0xa ;  /* 0x0000002927057291 */ /* 0x000fe2000f8e503f */
[----:B------:R-:W-:Y:S01]  /*13c0*/  WARPGROUP.ARRIVE ;  /* 0x00000000000079c5 */ /* 0x000fe20000000000 */
[----:B------:R-:W-:Y:S01]  /*13d0*/  UMOV UR9, 0x80000020 ;  /* 0x8000002000097882 */ /* 0x000fe20000000000 */
[----:B------:R-:W-:-:S04]  /*13e0*/  UMOV UR11, 0x80000020 ;  /* 0x80000020000b7882 */ /* 0x000fc80000000000 */
[----:B------:R-:W-:-:S05]  /*13f0*/  UMOV UR8, UR5 ;  /* 0x0000000500087c82 */ /* 0x000fca0008000000 */
[----:B------:R-:W-:-:S04]  /*1400*/  UIADD3 UR4, UR4, 0x24180, URZ ;  /* 0x0002418004047890 */ /* 0x000fc8000fffe03f */
[----:B------:R-:W-:-:S04]  /*1410*/  USHF.R.U32.HI UR4, URZ, 0x4, UR4 ;  /* 0x000000043f047899 */ /* 0x000fc80008011604 */
[----:B------:R-:W-:-:S04]  /*1420*/  ULOP3.LUT UR4, UR4, 0x3fff, URZ, 0xc0, !UPT ;  /* 0x00003fff04047892 */ /* 0x000fc8000f8ec03f */
[----:B------:R-:W-:-:S04]  /*1430*/  ULOP3.LUT UR4, UR4, 0x10000, URZ, 0xfc, !UPT ;  /* 0x0001000004047892 */ /* 0x000fc8000f8efc3f */
[----:B------:R-:W-:-:S07]  /*1440*/  ULEA UR6, UR39, UR4, 0x9 ;  /* 0x0000000427067291 */ /* 0x000fce000f8e483f */
[----:B------:R-:W-:Y:S02]  /*1450*/  UMOV UR10, UR6 ;  /* 0x00000006000a7c82 */ /* 0x000fe40008000000 */
[----:B------:R-:W-:Y:S01]  /*1460*/  IGMMA.64x128x32.S8.S8 R88, gdesc[UR8], RZ, !UPT, gsb0 ;  /* 0x03600000085879f1 */ /* 0x000fe2000c0410ff */
[----:B------:R-:W-:Y:S01]  /*1470*/  UIADD3 UR8, UR5, 0x200, URZ ;  /* 0x0000020005087890 */ /* 0x000fe2000fffe03f */
[----:B------:R-:W-:Y:S01]  /*1480*/  UMOV UR9, 0x80000020 ;  /* 0x8000002000097882 */ /* 0x000fe20000000000 */
[----:B------:R-:W-:Y:S02]  /*1490*/  WARPGROUP.DEPBAR.LE gsb0, 0x0 ;  /* 0x00008000000079c5 */ /* 0x000fe40000010000 */
[----:B------:R-:W-:-:S06]  /*14a0*/  WARPGROUP.ARRIVE ;  /* 0x00000000000079c5 */ /* 0x000fcc0000000000 */
[----:B------:R-:W-:Y:S01]  /*14b0*/  IGMMA.64x128x32.S8.S8 R24, gdesc[UR8], RZ, !UPT, gsb0 ;  /* 0x03600000081879f1 */ /* 0x000fe2000c0410ff */
[----:B------:R-:W-:Y:S02]  /*14c0*/  UIADD3 UR8, UR5, 0x2, URZ ;  /* 0x0000000205087890 */ /* 0x000fe4000fffe03f */
[----:B------:R-:W-:Y:S01]  /*14d0*/  UIADD3 UR10, UR6, 0x2, URZ ;  /* 0x00000002060a7890 */ /* 0x000fe2000fffe03f */
[----:B------:R-:W-:Y:S01]  /*14e0*/  UMOV UR9, 0x80000020 ;  /* 0x8000002000097882 */ /* 0x000fe20000000000 */
[----:B------:R-:W-:Y:S01]  /*14f0*/  UMOV UR11, 0x80000020 ;  /* 0x80000020000b7882 */ /* 0x000fe20000000000 */
[----:B------:R-:W-:Y:S02]  /*1500*/  WARPGROUP.DEPBAR.LE gsb0, 0x0 ;  /* 0x00008000000079c5 */ /* 0x000fe40000010000 */
[----:B------:R-:W-:-:S06]  /*1510*/  WARPGROUP.ARRIVE ;  /* 0x00000000000079c5 */ /* 0x000fcc0000000000 */
[----:B------:R-:W-:Y:S01]  /*1520*/  IGMMA.64x128x32.S8.S8 R88, gdesc[UR8], R88, gsb0 ;  /* 0x03600000085879f1 */ /* 0x000fe20008041058 */
[----:B------:R-:W-:Y:S01]  /*1530*/  UIADD3 UR8, UR5, 0x202, URZ ;  /* 0x0000020205087890 */ /* 0x000fe2000fffe03f */
[----:B------:R-:W-:Y:S01]  /*1540*/  UMOV UR9, 0x80000020 ;  /* 0x8000002000097882 */ /* 0x000fe20000000000 */
[----:B------:R-:W-:Y:S02]  /*1550*/  WARPGROUP.DEPBAR.LE gsb0, 0x0 ;  /* 0x00008000000079c5 */ /* 0x000fe40000010000 */
[----:B------:R-:W-:-:S06]  /*1560*/  WARPGROUP.ARRIVE ;  /* 0x00000000000079c5 */ /* 0x000fcc0000000000 */
[----:B------:R-:W-:Y:S03]  /*1570*/  IGMMA.64x128x32.S8.S8 R24, gdesc[UR8], R24, gsb0 ;  /* 0x03600000081879f1 */ /* 0x000fe60008041018 */
[----:B------:R-:W-:Y:S02]  /*1580*/  WARPGROUP.DEPBAR.LE gsb0, 0x0 ;  /* 0x00008000000079c5 */ /* 0x000fe40000010000 */
[----:B------:R-:W-:Y:S05]  /*1590*/  @!P1 BRA `(.L_x_19) ;  /* 0x0000000400109947 */ /* 0x000fea0003800000 */
[----:B------:R-:W-:Y:S02]  /*15a0*/  UIADD3 UR5, UR39, 0x1, URZ ;  /* 0x0000000127057890 */ /* 0x000fe4000fffe03f */
[----:B------:R-:W-:Y:S02]  /*15b0*/  IMAD.U32 R3, RZ, RZ, UR39 ;  /* 0x00000027ff037e24 */ /* 0x000fe4000f8e00ff */
[----:B------:R-:W-:-:S04]  /*15c0*/  UISETP.NE.AND UP0, UPT, UR5, 0x9, UPT ;  /* 0x000000090500788c */ /* 0x000fc8000bf05270 */
[----:B------:R-:W-:Y:S02]  /*15d0*/  USEL UR6, URZ, 0x1, UP0 ;  /* 0x000000013f067887 */ /* 0x000fe40008000000 */
[----:B------:R-:W-:Y:S02]  /*15e0*/  USEL UR5, UR5, URZ, UP0 ;  /* 0x0000003f05057287 */ /* 0x000fe40008000000 */
[----:B------:R-:W-:-:S06]  /*15f0*/  ULOP3.LUT UR6, UR38, UR6, URZ, 0x3c, !UPT ;  /* 0x0000000626067292 */ /* 0x000fcc000f8e3c3f */
[----:B------:R-:W-:-:S07]  /*1600*/  IMAD.U32 R7, RZ, RZ, UR6 ;  /* 0x00000006ff077e24 */ /* 0x000fce000f8e00ff */
.L_x_26:
[----:B------:R-:W-:Y:S05]  /*1610*/  @!P0 BRA `(.L_x_20) ;  /* 0x0000000000048947 */ /* 0x000fea0003800000 */
[----:B------:R-:W-:Y:S01]  /*1620*/  BPT.TRAP 0x1 ;  /* 0x000000040000795c */ /* 0x000fe20000300000 */
.L_x_20:
[----:B------:R-:W3:Y:S01]  /*1630*/  S2UR UR7, SR_CgaCtaId ;  /* 0x00000000000779c3 */ /* 0x000ee20000008800 */
[----:B------:R-:W-:Y:S01]  /*1640*/  UMOV UR6, 0x400 ;  /* 0x0000040000067882 */ /* 0x000fe20000000000 */
[----:B01----:R-:W-:Y:S01]  /*1650*/  IMAD.U32 R5, RZ, RZ, UR5 ;  /* 0x00000005ff057e24 */ /* 0x003fe2000f8e00ff */
[----:B------:R-:W-:Y:S01]  /*1660*/  SHF.L.U32 R4, R7, 0x1f, RZ ;  /* 0x0000001f07047819 */ /* 0x000fe200000006ff */
[----:B---3--:R-:W-:-:S06]  /*1670*/  ULEA UR6, UR7, UR6, 0x18 ;  /* 0x0000000607067291 */ /* 0x008fcc000f8ec03f */
[----:B------:R-:W-:-:S04]  /*1680*/  IMAD.U32 R6, RZ, RZ, UR6 ;  /* 0x00000006ff067e24 */ /* 0x000fc8000f8e00ff */
[----:B------:R-:W-:-:S04]  /*1690*/  IMAD R5, R5, 0x8, R6 ;  /* 0x0000000805057824 */ /* 0x000fc800078e0206 */
[----:B------:R0:W1:Y:S01]  /*16a0*/  SYNCS.PHASECHK.TRANS64.TRYWAIT P1, [R5+URZ], R4 ;  /* 0x00000004050075a7 */ /* 0x000062000802017f */
[----:B------:R-:W-:Y:S05]  /*16b0*/  @!P0 BRA `(.L_x_21) ;  /* 0x0000000000048947 */ /* 0x000fea0003800000 */
[----:B------:R-:W-:Y:S01]  /*16c0*/  BPT.TRAP 0x1 ;  /* 0x000000040000795c */ /* 0x000fe20000300000 */
.L_x_21:
[----:B-1----:R-:W-:Y:S05]  /*16d0*/  @P1 BRA `(.L_x_22) ;  /* 0x0000000000081947 */ /* 0x002fea0003800000 */
[----:B------:R-:W1:Y:S02]  /*16e0*/  SYNCS.PHASECHK.TRANS64.TRYWAIT P1, [R5+URZ], R4 ;  /* 0x00000004050075a7 */ /* 0x000e64000802017f */
[----:B-1----:R-:W-:Y:S05]  /*16f0*/  @!P1 BRA `(.L_x_23) ;  /* 0x0000008800a09947 */ /* 0x002fea0003800000 */
.L_x_22:
[----:B------:R-:W-:Y:S01]  /*1700*/  ULEA UR6, UR5, UR41, 0xa ;  /* 0x0000002905067291 */ /* 0x000fe2000f8e503f */
[----:B------:R-:W-:Y:S01]  /*1710*/  WARPGROUP.ARRIVE ;  /* 0x00000000000079c5 */ /* 0x000fe20000000000 */
[----:B------:R-:W-:Y:S01]  /*1720*/  ULEA UR7, UR5, UR4, 0x9 ;  /* 0x0000000405077291 */ /* 0x000fe2000f8e483f */
[----:B------:R-:W-:Y:S01]  /*1730*/  UMOV UR9, 0x80000020 ;  /* 0x8000002000097882 */ /* 0x000fe20000000000 */
[----:B------:R-:W-:-:S03]  /*1740*/  UMOV UR11, 0x80000020 ;  /* 0x80000020000b7882 */ /* 0x000fc60000000000 */
[----:B------:R-:W-:Y:S02]  /*1750*/  UMOV UR8, UR6 ;  /* 0x0000000600087c82 */ /* 0x000fe40008000000 */
[----:B------:R-:W-:Y:S02]  /*1760*/  UMOV UR10, UR7 ;  /* 0x00000007000a7c82 */ /* 0x000fe40008000000 */
[----:B------:R-:W-:Y:S01]  /*1770*/  IGMMA.64x128x32.S8.S8 R88, gdesc[UR8], R88, gsb0 ;  /* 0x03600000085879f1 */ /* 0x000fe20008041058 */
[----:B------:R-:W-:Y:S01]  /*1780*/  UIADD3 UR8, UR6, 0x200, URZ ;  /* 0x0000020006087890 */ /* 0x000fe2000fffe03f */
[----:B------:R-:W-:Y:S01]  /*1790*/  UMOV UR9, 0x80000020 ;  /* 0x8000002000097882 */ /* 0x000fe20000000000 */
[----:B------:R-:W-:Y:S02]  /*17a0*/  WARPGROUP.DEPBAR.LE gsb0, 0x0 ;  /* 0x00008000000079c5 */ /* 0x000fe40000010000 */
[----:B------:R-:W-:-:S06]  /*17b0*/  WARPGROUP.ARRIVE ;  /* 0x00000000000079c5 */ /* 0x000fcc0000000000 */
[----:B------:R-:W-:Y:S01]  /*17c0*/  IGMMA.64x128x32.S8.S8 R24, gdesc[UR8], R24, gsb0 ;  /* 0x03600000081879f1 */ /* 0x000fe20008041018 */
        /* <DEDUP_REMOVED lines=14> */
[----:B------:R-:W-:Y:S01]  /*18b0*/  BPT.TRAP 0x1 ;  /* 0x000000040000795c */ /* 0x000fe20000300000 */
.L_x_24:
[----:B01----:R-:W-:Y:S01]  /*18c0*/  IMAD R4, R3, 0x8, R6 ;  /* 0x0000000803047824 */ /* 0x003fe200078e0206 */
[----:B------:R-:W-:-:S03]  /*18d0*/  ISETP.GT.U32.AND P1, PT, R19, 0x1, PT ;  /* 0x000000011300780c */ /* 0x000fc60003f24070 */
[----:B------:R-:W-:-:S05]  /*18e0*/  VIADD R4, R4, 0x48 ;  /* 0x0000004804047836 */ /* 0x000fca0000000000 */
[----:B------:R-:W-:-:S04]  /*18f0*/  PRMT R4, RZ, 0x654, R4 ;  /* 0x00000654ff047816 */ /* 0x000fc80000000004 */
[----:B------:R0:W-:Y:S01]  /*1900*/  SYNCS.ARRIVE.TRANS64.RED.A1T0 RZ, [R4+URZ], RZ ;  /* 0x000000ff04ff79a7 */ /* 0x0001e2000810043f */
[----:B------:R-:W-:Y:S05]  /*1910*/  @P1 BRA `(.L_x_25) ;  /* 0x0000000000041947 */ /* 0x000fea0003800000 */
[----:B------:R-:W-:Y:S01]  /*1920*/  BPT.TRAP 0x1 ;  /* 0x000000040000795c */ /* 0x000fe20000300000 */
.L_x_25:
[----:B------:R-:W-:Y:S01]  /*1930*/  UIADD3 UR5, UR5, 0x1, URZ ;  /* 0x0000000105057890 */ /* 0x000fe2000fffe03f */
[C---:B------:R-:W-:Y:S01]  /*1940*/  ISETP.GT.AND P2, PT, R0.reuse, 0x1, PT ;  /* 0x000000010000780c */ /* 0x040fe20003f44270 */
[----:B------:R-:W-:Y:S02]  /*1950*/  VIADD R3, R3, 0x1 ;  /* 0x0000000103037836 */ /* 0x000fe40000000000 */
[----:B------:R-:W-:Y:S01]  /*1960*/  UISETP.NE.AND UP0, UPT, UR5, 0x9, UPT ;  /* 0x000000090500788c */ /* 0x000fe2000bf05270 */
[----:B------:R-:W-:Y:S02]  /*1970*/  VIADD R0, R0, 0xffffffff ;  /* 0xffffffff00007836 */ /* 0x000fe40000000000 */
[C---:B------:R-:W-:Y:S01]  /*1980*/  ISETP.NE.AND P1, PT, R3.reuse, 0x9, PT ;  /* 0x000000090300780c */ /* 0x040fe20003f25270 */
[----:B------:R-:W-:Y:S02]  /*1990*/  USEL UR6, URZ, 0x1, UP0 ;  /* 0x000000013f067887 */ /* 0x000fe40008000000 */
[----:B------:R-:W-:Y:S01]  /*19a0*/  USEL UR5, UR5, URZ, UP0 ;  /* 0x0000003f05057287 */ /* 0x000fe20008000000 */
[----:B------:R-:W-:-:S03]  /*19b0*/  SEL R3, R3, RZ, P1 ;  /* 0x000000ff03037207 */ /* 0x000fc60000800000 */
[----:B------:R-:W-:Y:S01]  /*19c0*/  LOP3.LUT R7, R7, UR6, RZ, 0x3c, !PT ;  /* 0x0000000607077c12 */ /* 0x000fe2000f8e3cff */
[----:B------:R-:W-:Y:S07]  /*19d0*/  @P2 BRA `(.L_x_26) ;  /* 0xfffffffc000c2947 */ /* 0x000fee000383ffff */
.L_x_19:
[----:B------:R-:W3:Y:S02]  /*19e0*/  LDC R0, c[0x0][0x28c] ;  /* 0x0000a300ff007b82 */ /* 0x000ee40000000800 */
[----:B---3--:R-:W-:-:S13]  /*19f0*/  ISETP.GE.AND P1, PT, R0, 0x1, PT ;  /* 0x000000010000780c */ /* 0x008fda0003f26270 */
[----:B------:R-:W-:Y:S05]  /*1a00*/  @!P1 BRA `(.L_x_27) ;  /* 0x0000000000409947 */ /* 0x000fea0003800000 */
[----:B------:R-:W-:Y:S05]  /*1a10*/  @!P0 BRA `(.L_x_28) ;  /* 0x0000000000048947 */ /* 0x000fea0003800000 */
[----:B------:R-:W-:Y:S01]  /*1a20*/  BPT.TRAP 0x1 ;  /* 0x000000040000795c */ /* 0x000fe20000300000 */
.L_x_28:
[----:B------:R-:W-:Y:S01]  /*1a30*/  UISETP.LT.AND UP0, UPT, UR40, 0x1, UPT ;  /* 0x000000012800788c */ /* 0x000fe2000bf01270 */
[----:B------:R-:W-:-:S03]  /*1a40*/  ISETP.GT.U32.AND P0, PT, R19, 0x1, PT ;  /* 0x000000011300780c */ /* 0x000fc60003f04070 */
[----:B------:R-:W-:-:S04]  /*1a50*/  USEL UR6, UR40, 0x1, UP0 ;  /* 0x0000000128067887 */ /* 0x000fc80008000000 */
[----:B------:R-:W-:-:S04]  /*1a60*/  UIADD3 UR6, UR39, UR40, -UR6 ;  /* 0x0000002827067290 */ /* 0x000fc8000fffe806 */
[----:B------:R-:W-:-:S04]  /*1a70*/  UIMAD.WIDE.U32 UR4, UR6, 0x38e38e39, URZ ;  /* 0x38e38e39060478a5 */ /* 0x000fc8000f8e003f */
[----:B------:R-:W-:-:S04]  /*1a80*/  USHF.R.U32.HI UR4, URZ, 0x1, UR5 ;  /* 0x000000013f047899 */ /* 0x000fc80008011605 */
[----:B------:R-:W-:-:S06]  /*1a90*/  UIMAD UR6, UR4, -0x9, UR6 ;  /* 0xfffffff7040678a4 */ /* 0x000fcc000f8e0206 */
[----:B------:R-:W-:-:S04]  /*1aa0*/  IMAD.U32 R3, RZ, RZ, UR6 ;  /* 0x00000006ff037e24 */ /* 0x000fc8000f8e00ff */
[----:B------:R-:W-:-:S04]  /*1ab0*/  IMAD R0, R3, 0x8, R6 ;  /* 0x0000000803007824 */ /* 0x000fc800078e0206 */
[----:B------:R-:W-:-:S05]  /*1ac0*/  VIADD R0, R0, 0x48 ;  /* 0x0000004800007836 */ /* 0x000fca0000000000 */
[----:B------:R-:W-:-:S04]  /*1ad0*/  PRMT R0, RZ, 0x654, R0 ;  /* 0x00000654ff007816 */ /* 0x000fc80000000000 */
[----:B------:R3:W-:Y:S01]  /*1ae0*/  SYNCS.ARRIVE.TRANS64.RED.A1T0 RZ, [R0+URZ], RZ ;  /* 0x000000ff00ff79a7 */ /* 0x0007e2000810043f */
[----:B------:R-:W-:Y:S05]  /*1af0*/  @P0 BRA `(.L_x_27) ;  /* 0x0000000000040947 */ /* 0x000fea0003800000 */
[----:B------:R-:W-:Y:S01]  /*1b00*/  BPT.TRAP 0x1 ;  /* 0x000000040000795c */ /* 0x000fe20000300000 */
.L_x_27:
[----:B------:R-:W4:Y:S01]  /*1b10*/  LDC R6, c[0x0][0x288] ;  /* 0x0000a200ff067b82 */ /* 0x000f220000000800 */
[--C-:B---3--:R-:W-:Y:S01]  /*1b20*/  SHF.R.U32.HI R0, RZ, 0x2, R18.reuse ;  /* 0x00000002ff007819 */ /* 0x108fe20000011612 */
[----:B------:R-:W-:Y:S01]  /*1b30*/  IMAD.SHL.U32 R23, R23, 0x80, RZ ;  /* 0x0000008017177824 */ /* 0x000fe200078e00ff */
[----:B01----:R-:W-:Y:S01]  /*1b40*/  SHF.R.U32.HI R5, RZ, 0x7, R18 ;  /* 0x00000007ff057819 */ /* 0x003fe20000011612 */
[----:B------:R-:W-:Y:S01]  /*1b50*/  UIADD3 UR39, UR40, UR39, URZ ;  /* 0x0000002728277290 */ /* 0x000fe2000fffe03f */
[----:B------:R-:W-:Y:S01]  /*1b60*/  LOP3.LUT R3, R0, 0x7, RZ, 0xc0, !PT ;  /* 0x0000000700037812 */ /* 0x000fe200078ec0ff */
[C---:B------:R-:W-:Y:S01]  /*1b70*/  IMAD.SHL.U32 R14, R18.reuse, 0x2, RZ ;  /* 0x00000002120e7824 */ /* 0x040fe200078e00ff */
[----:B------:R-:W-:Y:S01]  /*1b80*/  LOP3.LUT R0, R5, 0x1, RZ, 0xc0, !PT ;  /* 0x0000000105007812 */ /* 0x000fe200078ec0ff */
[----:B------:R-:W-:Y:S01]  /*1b90*/  UISETP.GT.U32.AND UP0, UPT, UR39, 0x8, UPT ;  /* 0x000000082700788c */ /* 0x000fe2000bf04070 */
[----:B------:R-:W-:Y:S01]  /*1ba0*/  LOP3.LUT R4, R18, 0x60, RZ, 0xc0, !PT ;  /* 0x0000006012047812 */ /* 0x000fe200078ec0ff */
[----:B------:R-:W-:Y:S01]  /*1bb0*/  ULDC UR7, c[0x0][0x284] ;  /* 0x0000a10000077ab9 */ /* 0x000fe20000000800 */
[----:B------:R-:W-:Y:S01]  /*1bc0*/  UISETP.GE.U32.AND UP1, UPT, UR40, 0x9, UPT ;  /* 0x000000092800788c */ /* 0x000fe2000bf26070 */
[----:B------:R-:W-:Y:S01]  /*1bd0*/  IMAD.SHL.U32 R10, R0, 0x40, RZ ;  /* 0x00000040000a7824 */ /* 0x000fe200078e00ff */
[----:B------:R-:W-:Y:S01]  /*1be0*/  SHF.R.U32.HI R8, RZ, 0x1, R4 ;  /* 0x00000001ff087819 */ /* 0x000fe20000011604 */
[----:B------:R-:W-:Y:S01]  /*1bf0*/  UISETP.LT.U32.AND UP0, UPT, UR40, 0x9, UP0 ;  /* 0x000000092800788c */ /* 0x000fe20008701070 */
[----:B------:R-:W-:Y:S01]  /*1c00*/  SHF.R.S32.HI R160, RZ, 0x1f, R22 ;  /* 0x0000001fffa07819 */ /* 0x000fe20000011416 */
[----:B------:R-:W-:Y:S01]  /*1c10*/  ULDC.64 UR8, c[0x0][0x5d0] ;  /* 0x0001740000087ab9 */ /* 0x000fe20000000a00 */
[--C-:B------:R-:W-:Y:S01]  /*1c20*/  IADD3 R5, RZ, -R8, -R3.reuse ;  /* 0x80000008ff057210 */ /* 0x100fe20007ffe803 */
[----:B------:R-:W-:Y:S01]  /*1c30*/  UIMAD.WIDE.U32 UR4, UR39, 0x38e38e39, URZ ;  /* 0x38e38e39270478a5 */ /* 0x000fe2000f8e003f */
[----:B------:R-:W-:Y:S01]  /*1c40*/  LOP3.LUT R165, R10, 0x40, R3, 0xe2, !PT ;  /* 0x000000400aa57812 */ /* 0x000fe200078ee203 */
[----:B------:R-:W-:Y:S01]  /*1c50*/  IMAD.SHL.U32 R3, R152, 0x100, RZ ;  /* 0x0000010098037824 */ /* 0x000fe200078e00ff */
[C---:B------:R-:W-:Y:S01]  /*1c60*/  LOP3.LUT R14, R23.reuse, 0x6, R14, 0xf8, !PT ;  /* 0x00000006170e7812 */ /* 0x040fe200078ef80e */
[----:B------:R-:W-:Y:S01]  /*1c70*/  USEL UR6, URZ, 0x1, !UP0 ;  /* 0x000000013f067887 */ /* 0x000fe2000c000000 */
[----:B------:R-:W-:Y:S01]  /*1c80*/  LOP3.LUT R4, R18, 0x3, RZ, 0xc0, !PT ;  /* 0x0000000312047812 */ /* 0x000fe200078ec0ff */
[----:B------:R-:W-:Y:S01]  /*1c90*/  IMAD R7, R160, UR8, RZ ;  /* 0x00000008a0077c24 */ /* 0x000fe2000f8e02ff */
[----:B----4-:R-:W-:Y:S01]  /*1ca0*/  ISETP.GE.AND P0, PT, R23, R6, PT ;  /* 0x000000061700720c */ /* 0x010fe20003f06270 */
[----:B------:R-:W-:Y:S01]  /*1cb0*/  IMAD R0, R0, -0x40, R5 ;  /* 0xffffffc000007824 */ /* 0x000fe200078e0205 */
[----:B------:R-:W-:Y:S01]  /*1cc0*/  SHF.R.S32.HI R15, RZ, 0x1f, R14 ;  /* 0x0000001fff0f7819 */ /* 0x000fe2000001140e */
[----:B------:R-:W-:Y:S01]  /*1cd0*/  USHF.R.U32.HI UR4, URZ, 0x1, UR5 ;  /* 0x000000013f047899 */ /* 0x000fe20008011605 */
[C---:B------:R-:W-:Y:S01]  /*1ce0*/  ISETP.GE.OR P0, PT, R3.reuse, UR7, P0 ;  /* 0x0000000703007c0c */ /* 0x040fe20008706670 */
[----:B------:R-:W-:Y:S01]  /*1cf0*/  ULOP3.LUT UR38, UR38, UR6, URZ, 0x3c, !UPT ;  /* 0x0000000626267292 */ /* 0x000fe2000f8e3c3f */
[----:B------:R-:W-:Y:S01]  /*1d00*/  IMAD R10, R4, -0x2, R6 ;  /* 0xfffffffe040a7824 */ /* 0x000fe200078e0206 */
[----:B------:R-:W-:Y:S01]  /*1d10*/  UIMAD UR39, UR4, -0x9, UR39 ;  /* 0xfffffff7042778a4 */ /* 0x000fe2000f8e0227 */
[----:B------:R-:W-:Y:S01]  /*1d20*/  IMAD.WIDE R4, R152, 0x100, RZ ;  /* 0x0000010098047825 */ /* 0x000fe200078e02ff */
[----:B------:R-:W-:Y:S01]  /*1d30*/  @UP1 ULOP3.LUT UR38, UR38, 0x1, UR4, 0x78, !UPT ;  /* 0x0000000126261892 */ /* 0x000fe2000f8e7804 */
[----:B------:R-:W-:-:S02]  /*1d40*/  IADD3 R0, -R3, UR7, R0 ;  /* 0x0000000703007c10 */ /* 0x000fc4000fffe100 */
[----:B------:R-:W-:Y:S01]  /*1d50*/  IMAD R9, R22, UR9, R7 ;  /* 0x0000000916097c24 */ /* 0x000fe2000f8e0207 */
[----:B------:R-:W-:Y:S01]  /*1d60*/  LOP3.LUT R165, R4, R165, R8, 0xfe, !PT ;  /* 0x000000a504a57212 */ /* 0x000fe200078efe08 */
[----:B------:R-:W-:-:S04]  /*1d70*/  IMAD.WIDE.U32 R6, R22, UR8, R14 ;  /* 0x0000000816067c25 */ /* 0x000fc8000f8e000e */
[----:B------:R-:W-:Y:S02]  /*1d80*/  IMAD.IADD R7, R7, 0x1, R9 ;  /* 0x0000000107077824 */ /* 0x000fe400078e0209 */
[----:B------:R-:W-:Y:S02]  /*1d90*/  IMAD.IADD R3, R10, 0x1, -R23 ;  /* 0x000000010a037824 */ /* 0x000fe400078e0a17 */
[----:B------:R-:W-:Y:S01]  /*1da0*/  IMAD.MOV.U32 R152, RZ, RZ, -0x1 ;  /* 0xffffffffff987424 */ /* 0x000fe200078e00ff */
[----:B------:R-:W-:Y:S06]  /*1db0*/  @P0 BRA `(.L_x_29) ;  /* 0x0000006000f40947 */ /* 0x000fec0003800000 */
[----:B------:R-:W0:Y:S01]  /*1dc0*/  LDC.64 R20, c[0x0][0x5c8] ;  /* 0x00017200ff147b82 */ /* 0x000e220000000a00 */
[----:B------:R-:W-:Y:S01]  /*1dd0*/  ULDC.64 UR4, c[0x0][0x5c0] ;  /* 0x0001700000047ab9 */ /* 0x000fe20000000a00 */
[----:B------:R-:W-:Y:S01]  /*1de0*/  BSSY B0, `(.L_x_29) ;  /* 0x000063a000007945 */ /* 0x000fe20003800000 */
[-C--:B0-----:R-:W-:Y:S01]  /*1df0*/  IMAD R8, R5, R20.reuse, RZ ;  /* 0x0000001405087224 */ /* 0x081fe200078e02ff */
[----:B------:R-:W-:Y:S01]  /*1e00*/  SHF.L.U64.HI R13, R20, 0x3, R21 ;  /* 0x00000003140d7819 */ /* 0x000fe20000010215 */
[----:B------:R-:W-:-:S04]  /*1e10*/  IMAD.WIDE.U32 R6, R165, R20, R6 ;  /* 0x00000014a5067225 */ /* 0x000fc800078e0006 */
[----:B------:R-:W-:Y:S01]  /*1e20*/  IMAD R9, R165, R21, R8 ;  /* 0x00000015a5097224 */ /* 0x000fe200078e0208 */
[----:B------:R-:W-:Y:S01]  /*1e30*/  IADD3 R158, P0, R6, UR4, RZ ;  /* 0x00000004069e7c10 */ /* 0x000fe2000ff1e0ff */
[C---:B------:R-:W-:Y:S02]  /*1e40*/  IMAD.SHL.U32 R11, R20.reuse, 0x8, RZ ;  /* 0x00000008140b7824 */ /* 0x040fe400078e00ff */
[----:B------:R-:W-:Y:S01]  /*1e50*/  IMAD.IADD R9, R7, 0x1, R9 ;  /* 0x0000000107097824 */ /* 0x000fe200078e0209 */
[-C--:B------:R-:W-:Y:S02]  /*1e60*/  LEA R6, P2, R20, R158.reuse, 0x7 ;  /* 0x0000009e14067211 */ /* 0x080fe400078438ff */
[----:B------:R-:W-:Y:S02]  /*1e70*/  IADD3 R8, P1, R11, R158, RZ ;  /* 0x0000009e0b087210 */ /* 0x000fe40007f3e0ff */
[----:B------:R-:W-:Y:S02]  /*1e80*/  IADD3.X R159, R9, UR5, RZ, P0, !PT ;  /* 0x00000005099f7c10 */ /* 0x000fe400087fe4ff */
[----:B-----5:R-:W-:-:S02]  /*1e90*/  ISETP.NE.AND P0, PT, R154, RZ, PT ;  /* 0x000000ff9a00720c */ /* 0x020fc40003f05270 */
[----:B------:R-:W-:Y:S01]  /*1ea0*/  LEA.HI.X R7, R20, R159, R21, 0x7, P2 ;  /* 0x0000009f14077211 */ /* 0x000fe200010f3c15 */
[----:B------:R-:W-:Y:S01]  /*1eb0*/  IMAD.X R9, R13, 0x1, R159, P1 ;  /* 0x000000010d097824 */ /* 0x000fe200008e069f */
[----:B------:R-:W-:-:S05]  /*1ec0*/  IADD3 R10, P2, R11, R6, RZ ;  /* 0x000000060b0a7210 */ /* 0x000fca0007f5e0ff */
[----:B------:R-:W-:-:S04]  /*1ed0*/  IMAD.X R11, R13, 0x1, R7, P2 ;  /* 0x000000010d0b7824 */ /* 0x000fc800010e0607 */
[----:B------:R-:W-:Y:S05]  /*1ee0*/  @!P0 BRA `(.L_x_30) ;  /* 0x0000004800948947 */ /* 0x000fea0003800000 */
[----:B------:R-:W0:Y:S01]  /*1ef0*/  LDC.64 R156, c[0x0][0x5b0] ;  /* 0x00016c00ff9c7b82 */ /* 0x000e220000000a00 */
[----:B------:R-:W-:Y:S01]  /*1f00*/  ULDC.64 UR4, c[0x0][0x5b8] ;  /* 0x00016e0000047ab9 */ /* 0x000fe20000000a00 */
[----:B------:R-:W-:Y:S01]  /*1f10*/  ISETP.GE.AND P0, PT, R0, 0x1, PT ;  /* 0x000000010000780c */ /* 0x000fe20003f06270 */
[----:B------:R-:W-:Y:S01]  /*1f20*/  IMAD R21, R160, UR4, RZ ;  /* 0x00000004a0157c24 */ /* 0x000fe2000f8e02ff */
[----:B------:R-:W-:Y:S01]  /*1f30*/  BSSY B1, `(.L_x_31) ;  /* 0x0000010000017945 */ /* 0x000fe20003800000 */
[C---:B------:R-:W-:Y:S01]  /*1f40*/  IMAD.WIDE.U32 R14, R22.reuse, UR4, R14 ;  /* 0x00000004160e7c25 */ /* 0x040fe2000f8e000e */
[----:B------:R-:W-:Y:S02]  /*1f50*/  ISETP.LT.OR P3, PT, R3, 0x1, !P0 ;  /* 0x000000010300780c */ /* 0x000fe40004761670 */
[----:B------:R-:W1:Y:S01]  /*1f60*/  LDC.64 R12, c[0x0][0x5a8] ;  /* 0x00016a00ff0c7b82 */ /* 0x000e620000000a00 */
[----:B------:R-:W-:Y:S02]  /*1f70*/  IMAD R21, R22, UR5, R21 ;  /* 0x0000000516157c24 */ /* 0x000fe4000f8e0215 */
[----:B------:R-:W-:-:S02]  /*1f80*/  IMAD.MOV.U32 R20, RZ, RZ, R14 ;  /* 0x000000ffff147224 */ /* 0x000fc400078e000e */
[----:B------:R-:W-:Y:S02]  /*1f90*/  IMAD.IADD R21, R15, 0x1, R21 ;  /* 0x000000010f157824 */ /* 0x000fe400078e0215 */
[-C--:B0-----:R-:W-:Y:S01]  /*1fa0*/  IMAD R160, R5, R156.reuse, RZ ;  /* 0x0000009c05a07224 */ /* 0x081fe200078e02ff */
[----:B------:R-:W-:Y:S01]  /*1fb0*/  SHF.L.U64.HI R161, R156, 0x3, R157 ;  /* 0x000000039ca17819 */ /* 0x000fe2000001029d */
[----:B------:R-:W-:-:S04]  /*1fc0*/  IMAD.WIDE.U32 R22, R165, R156, R20 ;  /* 0x0000009ca5167225 */ /* 0x000fc800078e0014 */
[----:B------:R-:W-:Y:S01]  /*1fd0*/  IMAD R169, R165, R157, R160 ;  /* 0x0000009da5a97224 */ /* 0x000fe200078e02a0 */
[----:B-1----:R-:W-:Y:S01]  /*1fe0*/  IADD3 R22, P1, R22, R12, RZ ;  /* 0x0000000c16167210 */ /* 0x002fe20007f3e0ff */
[----:B------:R-:W-:-:S03]  /*1ff0*/  IMAD.SHL.U32 R160, R156, 0x8, RZ ;  /* 0x000000089ca07824 */ /* 0x000fc600078e00ff */
[----:B------:R-:W-:Y:S01]  /*2000*/  IADD3.X R23, R13, R23, R169, P1, !PT ;  /* 0x000000170d177210 */ /* 0x000fe20000ffe4a9 */
[----:B------:R-:W-:Y:S08]  /*2010*/  @P3 BRA `(.L_x_32) ;  /* 0x0000000000043947 */ /* 0x000ff00003800000 */
[----:B--2---:R0:W5:Y:S02]  /*2020*/  LDG.E.U8 R155, desc[UR36][R22.64] ;  /* 0x00000024169b7981 */ /* 0x004164000c1e1100 */
.L_x_32:
[----:B------:R-:W-:Y:S05]  /*2030*/  BSYNC B1 ;  /* 0x0000000000017941 */ /* 0x000fea0003800000 */
.L_x_31:
[----:B-----5:R-:W-:Y:S01]  /*2040*/  LOP3.LUT R164, R155, 0xffff, RZ, 0xc0, !PT ;  /* 0x0000ffff9ba47812 */ /* 0x020fe200078ec0ff */
[----:B------:R-:W-:Y:S01]  /*2050*/  IMAD.WIDE.U32 R162, R165, R156, R160 ;  /* 0x0000009ca5a27225 */ /* 0x000fe200078e00a0 */
[----:B------:R-:W-:Y:S01]  /*2060*/  ISETP.LT.OR P4, PT, R3, 0x2, !P0 ;  /* 0x000000020300780c */ /* 0x000fe20004781670 */
[----:B------:R-:W-:Y:S01]  /*2070*/  BSSY B1, `(.L_x_33) ;  /* 0x000000e000017945 */ /* 0x000fe20003800000 */
[----:B------:R-:W-:Y:S01]  /*2080*/  PRMT R167, R164, 0x8880, RZ ;  /* 0x00008880a4a77816 */ /* 0x000fe200000000ff */
[----:B------:R-:W-:Y:S01]  /*2090*/  IMAD.IADD R163, R169, 0x1, R163 ;  /* 0x00000001a9a37824 */ /* 0x000fe200078e02a3 */
[----:B------:R-:W-:Y:S02]  /*20a0*/  IADD3 R162, P2, P5, R14, R12, R162 ;  /* 0x0000000c0ea27210 */ /* 0x000fe40007d5e0a2 */
[----:B------:R-:W-:Y:S01]  /*20b0*/  ISETP.GE.AND P1, PT, R0, 0x9, PT ;  /* 0x000000090000780c */ /* 0x000fe20003f26270 */
[----:B------:R-:W-:Y:S01]  /*20c0*/  IMAD R164, R167, R154, RZ ;  /* 0x0000009aa7a47224 */ /* 0x000fe200078e02ff */
[----:B------:R-:W-:-:S02]  /*20d0*/  IADD3.X R163, R21, R13, R163, P2, P5 ;  /* 0x0000000d15a37210 */ /* 0x000fc400017ea4a3 */
[----:B------:R-:W-:Y:S01]  /*20e0*/  ISETP.LT.OR P2, PT, R3, 0x1, !P1 ;  /* 0x000000010300780c */ /* 0x000fe20004f41670 */
[----:B------:R-:W-:-:S05]  /*20f0*/  @!P3 IMAD R167, R88, R153, R164 ;  /* 0x0000009958a7b224 */ /* 0x000fca00078e02a4 */
[----:B------:R1:W-:Y:S01]  /*2100*/  @!P3 STG.E.U8 desc[UR36][R158.64], R167 ;  /* 0x000000a79e00b986 */ /* 0x0003e2000c101124 */
[----:B------:R-:W-:Y:S06]  /*2110*/  @P4 BRA `(.L_x_34) ;  /* 0x00000000000c4947 */ /* 0x000fec0003800000 */
[----:B--2---:R-:W1:Y:S02]  /*2120*/  LDG.E.U8 R155, desc[UR36][R22.64+0x1] ;  /* 0x00000124169b7981 */ /* 0x004e64000c1e1100 */
[----:B-1----:R-:W-:-:S05]  /*2130*/  PRMT R167, R155, 0x8880, RZ ;  /* 0x000088809ba77816 */ /* 0x002fca00000000ff */
[----:B------:R-:W-:-:S07]  /*2140*/  IMAD R164, R167, R154, RZ ;  /* 0x0000009aa7a47224 */ /* 0x000fce00078e02ff */
.L_x_34:
[----:B------:R-:W-:Y:S05]  /*2150*/  BSYNC B1 ;  /* 0x0000000000017941 */ /* 0x000fea0003800000 */
.L_x_33:
[----:B------:R-:W-:Y:S01]  /*2160*/  @!P4 IMAD R89, R89, R153, R164 ;  /* 0x000000995959c224 */ /* 0x000fe200078e02a4 */
[----:B------:R-:W-:Y:S04]  /*2170*/  BSSY B1, `(.L_x_35) ;  /* 0x0000006000017945 */ /* 0x000fe80003800000 */
[----:B------:R3:W-:Y:S01]  /*2180*/  @!P4 STG.E.U8 desc[UR36][R158.64+0x1], R89 ;  /* 0x000001599e00c986 */ /* 0x0007e2000c101124 */
[----:B------:R-:W-:Y:S05]  /*2190*/  @P2 BRA `(.L_x_36) ;  /* 0x00000000000c2947 */ /* 0x000fea0003800000 */
[----:B--2---:R-:W3:Y:S02]  /*21a0*/  LDG.E.U8 R155, desc[UR36][R162.64] ;  /* 0x00000024a29b7981 */ /* 0x004ee4000c1e1100 */
[----:B---3--:R-:W-:-:S05]  /*21b0*/  PRMT R89, R155, 0x8880, RZ ;  /* 0x000088809b597816 */ /* 0x008fca00000000ff */
[----:B------:R-:W-:-:S07]  /*21c0*/  IMAD R164, R89, R154, RZ ;  /* 0x0000009a59a47224 */ /* 0x000fce00078e02ff */
.L_x_36:
[----:B------:R-:W-:Y:S05]  /*21d0*/  BSYNC B1 ;  /* 0x0000000000017941 */ /* 0x000fea0003800000 */
.L_x_35:
[C---:B------:R-:W-:Y:S01]  /*21e0*/  ISETP.LT.OR P4, PT, R3.reuse, 0x2, !P1 ;  /* 0x000000020300780c */ /* 0x040fe20004f81670 */
[----:B---3--:R-:W-:Y:S01]  /*21f0*/  @!P2 IMAD R89, R90, R153, R164 ;  /* 0x000000995a59a224 */ /* 0x008fe200078e02a4 */
[----:B------:R-:W-:Y:S01]  /*2200*/  BSSY B1, `(.L_x_37) ;  /* 0x0000009000017945 */ /* 0x000fe20003800000 */
[C---:B------:R-:W-:Y:S02]  /*2210*/  ISETP.LT.OR P3, PT, R3.reuse, 0x9, !P0 ;  /* 0x000000090300780c */ /* 0x040fe40004761670 */
[C---:B------:R-:W-:Y:S01]  /*2220*/  ISETP.LT.OR P5, PT, R3.reuse, 0xa, !P0 ;  /* 0x0000000a0300780c */ /* 0x040fe200047a1670 */
[----:B------:R3:W-:Y:S01]  /*2230*/  @!P2 STG.E.U8 desc[UR36][R8.64], R89 ;  /* 0x000000590800a986 */ /* 0x0007e2000c101124 */
[----:B------:R-:W-:-:S06]  /*2240*/  ISETP.LT.OR P2, PT, R3, 0x9, !P1 ;  /* 0x000000090300780c */ /* 0x000fcc0004f41670 */
[----:B------:R-:W-:Y:S07]  /*2250*/  @P4 BRA `(.L_x_38) ;  /* 0x00000000000c4947 */ /* 0x000fee0003800000 */
[----:B--2---:R-:W3:Y:S02]  /*2260*/  LDG.E.U8 R155, desc[UR36][R162.64+0x1] ;  /* 0x00000124a29b7981 */ /* 0x004ee4000c1e1100 */
[----:B---3--:R-:W-:-:S05]  /*2270*/  PRMT R89, R155, 0x8880, RZ ;  /* 0x000088809b597816 */ /* 0x008fca00000000ff */
[----:B------:R-:W-:-:S07]  /*2280*/  IMAD R164, R89, R154, RZ ;  /* 0x0000009a59a47224 */ /* 0x000fce00078e02ff */
.L_x_38:
[----:B------:R-:W-:Y:S05]  /*2290*/  BSYNC B1 ;  /* 0x0000000000017941 */ /* 0x000fea0003800000 */
.L_x_37:
[----:B------:R-:W-:Y:S01]  /*22a0*/  @!P4 IMAD R91, R91, R153, R164 ;  /* 0x000000995b5bc224 */ /* 0x000fe200078e02a4 */
[----:B------:R-:W-:Y:S04]  /*22b0*/  BSSY B1, `(.L_x_39) ;  /* 0x0000006000017945 */ /* 0x000fe80003800000 */
[----:B------:R4:W-:Y:S01]  /*22c0*/  @!P4 STG.E.U8 desc[UR36][R8.64+0x1], R91 ;  /* 0x0000015b0800c986 */ /* 0x0009e2000c101124 */
[----:B------:R-:W-:Y:S05]  /*22d0*/  @P3 BRA `(.L_x_40) ;  /* 0x00000000000c3947 */ /* 0x000fea0003800000 */
[----:B--2---:R-:W3:Y:S02]  /*22e0*/  LDG.E.U8 R155, desc[UR36][R22.64+0x8] ;  /* 0x00000824169b7981 */ /* 0x004ee4000c1e1100 */
[----:B---3--:R-:W-:-:S05]  /*22f0*/  PRMT R89, R155, 0x8880, RZ ;  /* 0x000088809b597816 */ /* 0x008fca00000000ff */
[----:B------:R-:W-:-:S07]  /*2300*/  IMAD R164, R89, R154, RZ ;  /* 0x0000009a59a47224 */ /* 0x000fce00078e02ff */
.L_x_40:
[----:B------:R-:W-:Y:S05]  /*2310*/  BSYNC B1 ;  /* 0x0000000000017941 */ /* 0x000fea0003800000 */
.L_x_39:
[----:B---3--:R-:W-:Y:S01]  /*2320*/  @!P3 IMAD R89, R92, R153, R164 ;  /* 0x000000995c59b224 */ /* 0x008fe200078e02a4 */
[----:B------:R-:W-:Y:S04]  /*2330*/  BSSY B1, `(.L_x_41) ;  /* 0x0000006000017945 */ /* 0x000fe80003800000 */
[----:B------:R3:W-:Y:S01]  /*2340*/  @!P3 STG.E.U8 desc[UR36][R158.64+0x8], R89 ;  /* 0x000008599e00b986 */ /* 0x0007e2000c101124 */
[----:B------:R-:W-:Y:S05]  /*2350*/  @P5 BRA `(.L_x_42) ;  /* 0x00000000000c5947 */ /* 0x000fea0003800000 */
[----:B--2---:R-:W3:Y:S02]  /*2360*/  LDG.E.U8 R155, desc[UR36][R22.64+0x9] ;  /* 0x00000924169b7981 */ /* 0x004ee4000c1e1100 */
[----:B---3--:R-:W-:-:S05]  /*2370*/  PRMT R89, R155, 0x8880, RZ ;  /* 0x000088809b597816 */ /* 0x008fca00000000ff */
[----:B------:R-:W-:-:S07]  /*2380*/  IMAD R164, R89, R154, RZ ;  /* 0x0000009a59a47224 */ /* 0x000fce00078e02ff */
.L_x_42:
[----:B------:R-:W-:Y:S05]  /*2390*/  BSYNC B1 ;  /* 0x0000000000017941 */ /* 0x000fea0003800000 */
.L_x_41:
[----:B------:R-:W-:Y:S01]  /*23a0*/  @!P5 IMAD R93, R93, R153, R164 ;  /* 0x000000995d5dd224 */ /* 0x000fe200078e02a4 */
[----:B------:R-:W-:Y:S04]  /*23b0*/  BSSY B1, `(.L_x_43) ;  /* 0x0000006000017945 */ /* 0x000fe80003800000 */
[----:B------:R0:W-:Y:S01]  /*23c0*/  @!P5 STG.E.U8 desc[UR36][R158.64+0x9], R93 ;  /* 0x0000095d9e00d986 */ /* 0x0001e2000c101124 */
[----:B------:R-:W-:Y:S05]  /*23d0*/  @P2 BRA `(.L_x_44) ;  /* 0x00000000000c2947 */ /* 0x000fea0003800000 */
[----:B--2---:R-:W3:Y:S02]  /*23e0*/  LDG.E.U8 R155, desc[UR36][R162.64+0x8] ;  /* 0x00000824a29b7981 */ /* 0x004ee4000c1e1100 */
[----:B---3--:R-:W-:-:S05]  /*23f0*/  PRMT R89, R155, 0x8880, RZ ;  /* 0x000088809b597816 */ /* 0x008fca00000000ff */
[----:B------:R-:W-:-:S07]  /*2400*/  IMAD R164, R89, R154, RZ ;  /* 0x0000009a59a47224 */ /* 0x000fce00078e02ff */
.L_x_44:
[----:B------:R-:W-:Y:S05]  /*2410*/  BSYNC B1 ;  /* 0x0000000000017941 */ /* 0x000fea0003800000 */
.L_x_43:
        /* <DEDUP_REMOVED lines=11> */
.L_x_46:
[----:B------:R-:W-:Y:S05]  /*24d0*/  BSYNC B1 ;  /* 0x0000000000017941 */ /* 0x000fea0003800000 */
.L_x_45:
[----:B------:R-:W-:Y:S01]  /*24e0*/  @!P4 IMAD R95, R95, R153, R164 ;  /* 0x000000995f5fc224 */ /* 0x000fe200078e02a4 */
[----:B------:R-:W-:Y:S04]  /*24f0*/  BSSY B1, `(.L_x_47) ;  /* 0x0000006000017945 */ /* 0x000fe80003800000 */
[----:B------:R0:W-:Y:S01]  /*2500*/  @!P4 STG.E.U8 desc[UR36][R8.64+0x9], R95 ;  /* 0x0000095f0800c986 */ /* 0x0001e2000c101124 */
[----:B------:R-:W-:Y:S05]  /*2510*/  @P3 BRA `(.L_x_48) ;  /* 0x00000000000c3947 */ /* 0x000fea0003800000 */
[----:B--2---:R-:W3:Y:S02]  /*2520*/  LDG.E.U8 R155, desc[UR36][R22.64+0x10] ;  /* 0x00001024169b7981 */ /* 0x004ee4000c1e1100 */
[----:B---3--:R-:W-:-:S05]  /*2530*/  PRMT R89, R155, 0x8880, RZ ;  /* 0x000088809b597816 */ /* 0x008fca00000000ff */
[----:B------:R-:W-:-:S07]  /*2540*/  IMAD R164, R89, R154, RZ ;  /* 0x0000009a59a47224 */ /* 0x000fce00078e02ff */
.L_x_48:
[----:B------:R-:W-:Y:S05]  /*2550*/  BSYNC B1 ;  /* 0x0000000000017941 */ /* 0x000fea0003800000 */
.L_x_47:
[----:B---3--:R-:W-:Y:S01]  /*2560*/  @!P3 IMAD R89, R96, R153, R164 ;  /* 0x000000996059b224 */ /* 0x008fe200078e02a4 */
[----:B------:R-:W-:Y:S04]  /*2570*/  BSSY B1, `(.L_x_49) ;  /* 0x0000006000017945 */ /* 0x000fe80003800000 */
[----:B------:R3:W-:Y:S01]  /*2580*/  @!P3 STG.E.U8 desc[UR36][R158.64+0x10], R89 ;  /* 0x000010599e00b986 */ /* 0x0007e2000c101124 */
[----:B------:R-:W-:Y:S05]  /*2590*/  @P5 BRA `(.L_x_50) ;  /* 0x00000000000c5947 */ /* 0x000fea0003800000 */
[----:B--2---:R-:W3:Y:S02]  /*25a0*/  LDG.E.U8 R155, desc[UR36][R22.64+0x11] ;  /* 0x00001124169b7981 */ /* 0x004ee4000c1e1100 */
[----:B---3--:R-:W-:-:S05]  /*25b0*/  PRMT R89, R155, 0x8880, RZ ;  /* 0x000088809b597816 */ /* 0x008fca00000000ff */
[----:B------:R-:W-:-:S07]  /*25c0*/  IMAD R164, R89, R154, RZ ;  /* 0x0000009a59a47224 */ /* 0x000fce00078e02ff */
.L_x_50:
[----:B------:R-:W-:Y:S05]  /*25d0*/  BSYNC B1 ;  /* 0x0000000000017941 */ /* 0x000fea0003800000 */
.L_x_49:
[----:B------:R-:W-:Y:S01]  /*25e0*/  @!P5 IMAD R97, R97, R153, R164 ;  /* 0x000000996161d224 */ /* 0x000fe200078e02a4 */
[----:B------:R-:W-:Y:S04]  /*25f0*/  BSSY B1, `(.L_x_51) ;  /* 0x0000006000017945 */ /* 0x000fe80003800000 */
[----:B------:R0:W-:Y:S01]  /*2600*/  @!P5 STG.E.U8 desc[UR36][R158.64+0x11], R97 ;  /* 0x000011619e00d986 */ /* 0x0001e2000c101124 */
[----:B------:R-:W-:Y:S05]  /*2610*/  @P2 BRA `(.L_x_52) ;  /* 0x00000000000c2947 */ /* 0x000fea0003800000 */
[----:B--2---:R-:W3:Y:S02]  /*2620*/  LDG.E.U8 R155, desc[UR36][R162.64+0x10] ;  /* 0x00001024a29b7981 */ /* 0x004ee4000c1e1100 */
[----:B---3--:R-:W-:-:S05]  /*2630*/  PRMT R89, R155, 0x8880, RZ ;  /* 0x000088809b597816 */ /* 0x008fca00000000ff */
[----:B------:R-:W-:-:S07]  /*2640*/  IMAD R164, R89, R154, RZ ;  /* 0x0000009a59a47224 */ /* 0x000fce00078e02ff */
.L_x_52:
[----:B------:R-:W-:Y:S05]  /*2650*/  BSYNC B1 ;  /* 0x0000000000017941 */ /* 0x000fea0003800000 */
.L_x_51:
        /* <DEDUP_REMOVED lines=11> */
.L_x_54:
[----:B------:R-:W-:Y:S05]  /*2710*/  BSYNC B1 ;  /* 0x0000000000017941 */ /* 0x000fea0003800000 */
.L_x_53:
[----:B------:R-:W-:Y:S01]  /*2720*/  @!P4 IMAD R99, R99, R153, R164 ;  /* 0x000000996363c224 */ /* 0x000fe200078e02a4 */
[----:B------:R-:W-:Y:S04]  /*2730*/  BSSY B1, `(.L_x_55) ;  /* 0x0000006000017945 */ /* 0x000fe80003800000 */
[----:B------:R0:W-:Y:S01]  /*2740*/  @!P4 STG.E.U8 desc[UR36][R8.64+0x11], R99 ;  /* 0x000011630800c986 */ /* 0x0001e2000c101124 */
[----:B------:R-:W-:Y:S05]  /*2750*/  @P3 BRA `(.L_x_56) ;  /* 0x00000000000c3947 */ /* 0x000fea0003800000 */
[----:B--2---:R-:W3:Y:S02]  /*2760*/  LDG.E.U8 R155, desc[UR36][R22.64+0x18] ;  /* 0x00001824169b7981 */ /* 0x004ee4000c1e1100 */
[----:B---3--:R-:W-:-:S05]  /*2770*/  PRMT R89, R155, 0x8880, RZ ;  /* 0x000088809b597816 */ /* 0x008fca00000000ff */
[----:B------:R-:W-:-:S07]  /*2780*/  IMAD R164, R89, R154, RZ ;  /* 0x0000009a59a47224 */ /* 0x000fce00078e02ff */
.L_x_56:
[----:B------:R-:W-:Y:S05]  /*2790*/  BSYNC B1 ;  /* 0x0000000000017941 */ /* 0x000fea0003800000 */
.L_x_55:
[----:B---3--:R-:W-:Y:S01]  /*27a0*/  @!P3 IMAD R89, R100, R153, R164 ;  /* 0x000000996459b224 */ /* 0x008fe200078e02a4 */
[----:B------:R-:W-:Y:S04]  /*27b0*/  BSSY B1, `(.L_x_57) ;  /* 0x0000006000017945 */ /* 0x000fe80003800000 */
[----:B------:R3:W-:Y:S01]  /*27c0*/  @!P3 STG.E.U8 desc[UR36][R158.64+0x18], R89 ;  /* 0x000018599e00b986 */ /* 0x0007e2000c101124 */
[----:B------:R-:W-:Y:S05]  /*27d0*/  @P5 BRA `(.L_x_58) ;  /* 0x00000000000c5947 */ /* 0x000fea0003800000 */
[----:B--2---:R-:W3:Y:S02]  /*27e0*/  LDG.E.U8 R155, desc[UR36][R22.64+0x19] ;  /* 0x00001924169b7981 */ /* 0x004ee4000c1e1100 */
[----:B---3--:R-:W-:-:S05]  /*27f0*/  PRMT R89, R155, 0x8880, RZ ;  /* 0x000088809b597816 */ /* 0x008fca00000000ff */
[----:B------:R-:W-:-:S07]  /*2800*/  IMAD R164, R89, R154, RZ ;  /* 0x0000009a59a47224 */ /* 0x000fce00078e02ff */
.L_x_58:
[----:B------:R-:W-:Y:S05]  /*2810*/  BSYNC B1 ;  /* 0x0000000000017941 */ /* 0x000fea0003800000 */
.L_x_57:
[----:B------:R-:W-:Y:S01]  /*2820*/  @!P5 IMAD R101, R101, R153, R164 ;  /* 0x000000996565d224 */ /* 0x000fe200078e02a4 */
[----:B------:R-:W-:Y:S04]  /*2830*/  BSSY B1, `(.L_x_59) ;  /* 0x0000006000017945 */ /* 0x000fe80003800000 */
[----:B------:R0:W-:Y:S01]  /*2840*/  @!P5 STG.E.U8 desc[UR36][R158.64+0x19], R101 ;  /* 0x000019659e00d986 */ /* 0x0001e2000c101124 */
[----:B------:R-:W-:Y:S05]  /*2850*/  @P2 BRA `(.L_x_60) ;  /* 0x00000000000c2947 */ /* 0x000fea0003800000 */
[----:B--2---:R-:W3:Y:S02]  /*2860*/  LDG.E.U8 R155, desc[UR36][R162.64+0x18] ;  /* 0x00001824a29b7981 */ /* 0x004ee4000c1e1100 */
[----:B---3--:R-:W-:-:S05]  /*2870*/  PRMT R89, R155, 0x8880, RZ ;  /* 0x000088809b597816 */ /* 0x008fca00000000ff */
[----:B------:R-:W-:-:S07]  /*2880*/  IMAD R164, R89, R154, RZ ;  /* 0x0000009a59a47224 */ /* 0x000fce00078e02ff */
.L_x_60:
[----:B------:R-:W-:Y:S05]  /*2890*/  BSYNC B1 ;  /* 0x0000000000017941 */ /* 0x000fea0003800000 */
.L_x_59:
        /* <DEDUP_REMOVED lines=11> */
.L_x_62:
[----:B------:R-:W-:Y:S05]  /*2950*/  BSYNC B1 ;  /* 0x0000000000017941 */ /* 0x000fea0003800000 */
.L_x_61:
[----:B------:R-:W-:Y:S01]  /*2960*/  @!P4 IMAD R103, R103, R153, R164 ;  /* 0x000000996767c224 */ /* 0x000fe200078e02a4 */
[----:B------:R-:W-:Y:S04]  /*2970*/  BSSY B1, `(.L_x_63) ;  /* 0x0000006000017945 */ /* 0x000fe80003800000 */
[----:B------:R0:W-:Y:S01]  /*2980*/  @!P4 STG.E.U8 desc[UR36][R8.64+0x19], R103 ;  /* 0x000019670800c986 */ /* 0x0001e2000c101124 */
[----:B------:R-:W-:Y:S05]  /*2990*/  @P3 BRA `(.L_x_64) ;  /* 0x00000000000c3947 */ /* 0x000fea0003800000 */
[----:B--2---:R-:W3:Y:S02]  /*29a0*/  LDG.E.U8 R155, desc[UR36][R22.64+0x20] ;  /* 0x00002024169b7981 */ /* 0x004ee4000c1e1100 */
[----:B---3--:R-:W-:-:S05]  /*29b0*/  PRMT R89, R155, 0x8880, RZ ;  /* 0x000088809b597816 */ /* 0x008fca00000000ff */
[----:B------:R-:W-:-:S07]  /*29c0*/  IMAD R164, R89, R154, RZ ;  /* 0x0000009a59a47224 */ /* 0x000fce00078e02ff */
.L_x_64:
[----:B------:R-:W-:Y:S05]  /*29d0*/  BSYNC B1 ;  /* 0x0000000000017941 */ /* 0x000fea0003800000 */
.L_x_63:
[----:B---3--:R-:W-:Y:S01]  /*29e0*/  @!P3 IMAD R89, R104, R153, R164 ;  /* 0x000000996859b224 */ /* 0x008fe200078e02a4 */
[----:B------:R-:W-:Y:S04]  /*29f0*/  BSSY B1, `(.L_x_65) ;  /* 0x0000006000017945 */ /* 0x000fe80003800000 */
[----:B------:R3:W-:Y:S01]  /*2a00*/  @!P3 STG.E.U8 desc[UR36][R158.64+0x20], R89 ;  /* 0x000020599e00b986 */ /* 0x0007e2000c101124 */
[----:B------:R-:W-:Y:S05]  /*2a10*/  @P5 BRA `(.L_x_66) ;  /* 0x00000000000c5947 */ /* 0x000fea0003800000 */
[----:B--2---:R-:W3:Y:S02]  /*2a20*/  LDG.E.U8 R155, desc[UR36][R22.64+0x21] ;  /* 0x00002124169b7981 */ /* 0x004ee4000c1e1100 */
[----:B---3--:R-:W-:-:S05]  /*2a30*/  PRMT R89, R155, 0x8880, RZ ;  /* 0x000088809b597816 */ /* 0x008fca00000000ff */
[----:B------:R-:W-:-:S07]  /*2a40*/  IMAD R164, R89, R154, RZ ;  /* 0x0000009a59a47224 */ /* 0x000fce00078e02ff */
.L_x_66:
[----:B------:R-:W-:Y:S05]  /*2a50*/  BSYNC B1 ;  /* 0x0000000000017941 */ /* 0x000fea0003800000 */
.L_x_65:
[----:B------:R-:W-:Y:S01]  /*2a60*/  @!P5 IMAD R105, R105, R153, R164 ;  /* 0x000000996969d224 */ /* 0x000fe200078e02a4 */
[----:B------:R-:W-:Y:S04]  /*2a70*/  BSSY B1, `(.L_x_67) ;  /* 0x0000006000017945 */ /* 0x000fe80003800000 */
[----:B------:R0:W-:Y:S01]  /*2a80*/  @!P5 STG.E.U8 desc[UR36][R158.64+0x21], R105 ;  /* 0x000021699e00d986 */ /* 0x0001e2000c101124 */
[----:B------:R-:W-:Y:S05]  /*2a90*/  @P2 BRA `(.L_x_68) ;  /* 0x00000000000c2947 */ /* 0x000fea0003800000 */
[----:B--2---:R-:W3:Y:S02]  /*2aa0*/  LDG.E.U8 R155, desc[UR36][R162.64+0x20] ;  /* 0x00002024a29b7981 */ /* 0x004ee4000c1e1100 */
[----:B---3--:R-:W-:-:S05]  /*2ab0*/  PRMT R89, R155, 0x8880, RZ ;  /* 0x000088809b597816 */ /* 0x008fca00000000ff */
[----:B------:R-:W-:-:S07]  /*2ac0*/  IMAD R164, R89, R154, RZ ;  /* 0x0000009a59a47224 */ /* 0x000fce00078e02ff */
.L_x_68:
[----:B------:R-:W-:Y:S05]  /*2ad0*/  BSYNC B1 ;  /* 0x0000000000017941 */ /* 0x000fea0003800000 */
.L_x_67:
        /* <DEDUP_REMOVED lines=11> */
.L_x_70:
[----:B------:R-:W-:Y:S05]  /*2b90*/  BSYNC B1 ;  /* 0x0000000000017941 */ /* 0x000fea0003800000 */
.L_x_69:
[----:B------:R-:W-:Y:S01]  /*2ba0*/  @!P4 IMAD R107, R107, R153, R164 ;  /* 0x000000996b6bc224 */ /* 0x000fe200078e02a4 */
[----:B------:R-:W-:Y:S04]  /*2bb0*/  BSSY B1, `(.L_x_71) ;  /* 0x0000006000017945 */ /* 0x000fe80003800000 */
[----:B------:R0:W-:Y:S01]  /*2bc0*/  @!P4 STG.E.U8 desc[UR36][R8.64+0x21], R107 ;  /* 0x0000216b0800c986 */ /* 0x0001e2000c101124 */
[----:B------:R-:W-:Y:S05]  /*2bd0*/  @P3 BRA `(.L_x_72) ;  /* 0x00000000000c3947 */ /* 0x000fea0003800000 */
[----:B--2---:R-:W3:Y:S02]  /*2be0*/  LDG.E.U8 R155, desc[UR36][R22.64+0x28] ;  /* 0x00002824169b7981 */ /* 0x004ee4000c1e1100 */
[----:B---3--:R-:W-:-:S05]  /*2bf0*/  PRMT R89, R155, 0x8880, RZ ;  /* 0x000088809b597816 */ /* 0x008fca00000000ff */
[----:B------:R-:W-:-:S07]  /*2c00*/  IMAD R164, R89, R154, RZ ;  /* 0x0000009a59a47224 */ /* 0x000fce00078e02ff */
.L_x_72:
[----:B------:R-:W-:Y:S05]  /*2c10*/  BSYNC B1 ;  /* 0x0000000000017941 */ /* 0x000fea0003800000 */
.L_x_71:
[----:B---3--:R-:W-:Y:S01]  /*2c20*/  @!P3 IMAD R89, R108, R153, R164 ;  /* 0x000000996c59b224 */ /* 0x008fe200078e02a4 */
[----:B------:R-:W-:Y:S04]  /*2c30*/  BSSY B1, `(.L_x_73) ;  /* 0x0000006000017945 */ /* 0x000fe80003800000 */
[----:B------:R3:W-:Y:S01]  /*2c40*/  @!P3 STG.E.U8 desc[UR36][R158.64+0x28], R89 ;  /* 0x000028599e00b986 */ /* 0x0007e2000c101124 */
[----:B------:R-:W-:Y:S05]  /*2c50*/  @P5 BRA `(.L_x_74) ;  /* 0x00000000000c5947 */ /* 0x000fea0003800000 */
[----:B--2---:R-:W3:Y:S02]  /*2c60*/  LDG.E.U8 R155, desc[UR36][R22.64+0x29] ;  /* 0x00002924169b7981 */ /* 0x004ee4000c1e1100 */
[----:B---3--:R-:W-:-:S05]  /*2c70*/  PRMT R89, R155, 0x8880, RZ ;  /* 0x000088809b597816 */ /* 0x008fca00000000ff */
[----:B------:R-:W-:-:S07]  /*2c80*/  IMAD R164, R89, R154, RZ ;  /* 0x0000009a59a47224 */ /* 0x000fce00078e02ff */
.L_x_74:
[----:B------:R-:W-:Y:S05]  /*2c90*/  BSYNC B1 ;  /* 0x0000000000017941 */ /* 0x000fea0003800000 */
.L_x_73:
[----:B------:R-:W-:Y:S01]  /*2ca0*/  @!P5 IMAD R109, R109, R153, R164 ;  /* 0x000000996d6dd224 */ /* 0x000fe200078e02a4 */
[----:B------:R-:W-:Y:S04]  /*2cb0*/  BSSY B1, `(.L_x_75) ;  /* 0x0000006000017945 */ /* 0x000fe80003800000 */
[----:B------:R0:W-:Y:S01]  /*2cc0*/  @!P5 STG.E.U8 desc[UR36][R158.64+0x29], R109 ;  /* 0x0000296d9e00d986 */ /* 0x0001e2000c101124 */
[----:B------:R-:W-:Y:S05]  /*2cd0*/  @P2 BRA `(.L_x_76) ;  /* 0x00000000000c2947 */ /* 0x000fea0003800000 */
[----:B--2---:R-:W3:Y:S02]  /*2ce0*/  LDG.E.U8 R155, desc[UR36][R162.64+0x28] ;  /* 0x00002824a29b7981 */ /* 0x004ee4000c1e1100 */
[----:B---3--:R-:W-:-:S05]  /*2cf0*/  PRMT R89, R155, 0x8880, RZ ;  /* 0x000088809b597816 */ /* 0x008fca00000000ff */
[----:B------:R-:W-:-:S07]  /*2d00*/  IMAD R164, R89, R154, RZ ;  /* 0x0000009a59a47224 */ /* 0x000fce00078e02ff */
.L_x_76:
[----:B------:R-:W-:Y:S05]  /*2d10*/  BSYNC B1 ;  /* 0x0000000000017941 */ /* 0x000fea0003800000 */
.L_x_75:
        /* <DEDUP_REMOVED lines=11> */
.L_x_78:
[----:B------:R-:W-:Y:S05]  /*2dd0*/  BSYNC B1 ;  /* 0x0000000000017941 */ /* 0x000fea0003800000 */
.L_x_77:
[----:B------:R-:W-:Y:S01]  /*2de0*/  @!P4 IMAD R111, R111, R153, R164 ;  /* 0x000000996f6fc224 */ /* 0x000fe200078e02a4 */
[----:B------:R-:W-:Y:S04]  /*2df0*/  BSSY B1, `(.L_x_79) ;  /* 0x0000006000017945 */ /* 0x000fe80003800000 */
[----:B------:R0:W-:Y:S01]  /*2e00*/  @!P4 STG.E.U8 desc[UR36][R8.64+0x29], R111 ;  /* 0x0000296f0800c986 */ /* 0x0001e2000c101124 */
[----:B------:R-:W-:Y:S05]  /*2e10*/  @P3 BRA `(.L_x_80) ;  /* 0x00000000000c3947 */ /* 0x000fea0003800000 */
[----:B--2---:R-:W3:Y:S02]  /*2e20*/  LDG.E.U8 R155, desc[UR36][R22.64+0x30] ;  /* 0x00003024169b7981 */ /* 0x004ee4000c1e1100 */
[----:B---3--:R-:W-:-:S05]  /*2e30*/  PRMT R89, R155, 0x8880, RZ ;  /* 0x000088809b597816 */ /* 0x008fca00000000ff */
[----:B------:R-:W-:-:S07]  /*2e40*/  IMAD R164, R89, R154, RZ ;  /* 0x0000009a59a47224 */ /* 0x000fce00078e02ff */
.L_x_80:
[----:B------:R-:W-:Y:S05]  /*2e50*/  BSYNC B1 ;  /* 0x0000000000017941 */ /* 0x000fea0003800000 */
.L_x_79:
[----:B---3--:R-:W-:Y:S01]  /*2e60*/  @!P3 IMAD R89, R112, R153, R164 ;  /* 0x000000997059b224 */ /* 0x008fe200078e02a4 */
[----:B------:R-:W-:Y:S04]  /*2e70*/  BSSY B1, `(.L_x_81) ;  /* 0x0000006000017945 */ /* 0x000fe80003800000 */
[----:B------:R3:W-:Y:S01]  /*2e80*/  @!P3 STG.E.U8 desc[UR36][R158.64+0x30], R89 ;  /* 0x000030599e00b986 */ /* 0x0007e2000c101124 */
[----:B------:R-:W-:Y:S05]  /*2e90*/  @P5 BRA `(.L_x_82) ;  /* 0x00000000000c5947 */ /* 0x000fea0003800000 */
[----:B--2---:R-:W3:Y:S02]  /*2ea0*/  LDG.E.U8 R155, desc[UR36][R22.64+0x31] ;  /* 0x00003124169b7981 */ /* 0x004ee4000c1e1100 */
[----:B---3--:R-:W-:-:S05]  /*2eb0*/  PRMT R89, R155, 0x8880, RZ ;  /* 0x000088809b597816 */ /* 0x008fca00000000ff */
[----:B------:R-:W-:-:S07]  /*2ec0*/  IMAD R164, R89, R154, RZ ;  /* 0x0000009a59a47224 */ /* 0x000fce00078e02ff */
.L_x_82:
[----:B------:R-:W-:Y:S05]  /*2ed0*/  BSYNC B1 ;  /* 0x0000000000017941 */ /* 0x000fea0003800000 */
.L_x_81:
[----:B------:R-:W-:Y:S01]  /*2ee0*/  @!P5 IMAD R113, R113, R153, R164 ;  /* 0x000000997171d224 */ /* 0x000fe200078e02a4 */
[----:B------:R-:W-:Y:S04]  /*2ef0*/  BSSY B1, `(.L_x_83) ;  /* 0x0000006000017945 */ /* 0x000fe80003800000 */
[----:B------:R0:W-:Y:S01]  /*2f00*/  @!P5 STG.E.U8 desc[UR36][R158.64+0x31], R113 ;  /* 0x000031719e00d986 */ /* 0x0001e2000c101124 */
[----:B------:R-:W-:Y:S05]  /*2f10*/  @P2 BRA `(.L_x_84) ;  /* 0x00000000000c2947 */ /* 0x000fea0003800000 */
[----:B--2---:R-:W3:Y:S02]  /*2f20*/  LDG.E.U8 R155, desc[UR36][R162.64+0x30] ;  /* 0x00003024a29b7981 */ /* 0x004ee4000c1e1100 */
[----:B---3--:R-:W-:-:S05]  /*2f30*/  PRMT R89, R155, 0x8880, RZ ;  /* 0x000088809b597816 */ /* 0x008fca00000000ff */
[----:B------:R-:W-:-:S07]  /*2f40*/  IMAD R164, R89, R154, RZ ;  /* 0x0000009a59a47224 */ /* 0x000fce00078e02ff */
.L_x_84:
[----:B------:R-:W-:Y:S05]  /*2f50*/  BSYNC B1 ;  /* 0x0000000000017941 */ /* 0x000fea0003800000 */
.L_x_83:
        /* <DEDUP_REMOVED lines=11> */
.L_x_86:
[----:B------:R-:W-:Y:S05]  /*3010*/  BSYNC B1 ;  /* 0x0000000000017941 */ /* 0x000fea0003800000 */
.L_x_85:
[----:B------:R-:W-:Y:S01]  /*3020*/  @!P4 IMAD R115, R115, R153, R164 ;  /* 0x000000997373c224 */ /* 0x000fe200078e02a4 */
[----:B------:R-:W-:Y:S04]  /*3030*/  BSSY B1, `(.L_x_87) ;  /* 0x0000006000017945 */ /* 0x000fe80003800000 */
[----:B------:R0:W-:Y:S01]  /*3040*/  @!P4 STG.E.U8 desc[UR36][R8.64+0x31], R115 ;  /* 0x000031730800c986 */ /* 0x0001e2000c101124 */
[----:B------:R-:W-:Y:S05]  /*3050*/  @P3 BRA `(.L_x_88) ;  /* 0x00000000000c3947 */ /* 0x000fea0003800000 */
[----:B--2---:R-:W3:Y:S02]  /*3060*/  LDG.E.U8 R155, desc[UR36][R22.64+0x38] ;  /* 0x00003824169b7981 */ /* 0x004ee4000c1e1100 */
[----:B---3--:R-:W-:-:S05]  /*3070*/  PRMT R89, R155, 0x8880, RZ ;  /* 0x000088809b597816 */ /* 0x008fca00000000ff */
[----:B------:R-:W-:-:S07]  /*3080*/  IMAD R164, R89, R154, RZ ;  /* 0x0000009a59a47224 */ /* 0x000fce00078e02ff */
.L_x_88:
[----:B------:R-:W-:Y:S05]  /*3090*/  BSYNC B1 ;  /* 0x0000000000017941 */ /* 0x000fea0003800000 */
.L_x_87:
[----:B---3--:R-:W-:Y:S01]  /*30a0*/  @!P3 IMAD R89, R116, R153, R164 ;  /* 0x000000997459b224 */ /* 0x008fe200078e02a4 */
[----:B------:R-:W-:Y:S04]  /*30b0*/  BSSY B1, `(.L_x_89) ;  /* 0x0000006000017945 */ /* 0x000fe80003800000 */
[----:B------:R3:W-:Y:S01]  /*30c0*/  @!P3 STG.E.U8 desc[UR36][R158.64+0x38], R89 ;  /* 0x000038599e00b986 */ /* 0x0007e2000c101124 */
[----:B------:R-:W-:Y:S05]  /*30d0*/  @P5 BRA `(.L_x_90) ;  /* 0x00000000000c5947 */ /* 0x000fea0003800000 */
[----:B--2---:R-:W3:Y:S02]  /*30e0*/  LDG.E.U8 R155, desc[UR36][R22.64+0x39] ;  /* 0x00003924169b7981 */ /* 0x004ee4000c1e1100 */
[----:B---3--:R-:W-:-:S05]  /*30f0*/  PRMT R89, R155, 0x8880, RZ ;  /* 0x000088809b597816 */ /* 0x008fca00000000ff */
[----:B------:R-:W-:-:S07]  /*3100*/  IMAD R164, R89, R154, RZ ;  /* 0x0000009a59a47224 */ /* 0x000fce00078e02ff */
.L_x_90:
[----:B------:R-:W-:Y:S05]  /*3110*/  BSYNC B1 ;  /* 0x0000000000017941 */ /* 0x000fea0003800000 */
.L_x_89:
[----:B------:R-:W-:Y:S01]  /*3120*/  @!P5 IMAD R117, R117, R153, R164 ;  /* 0x000000997575d224 */ /* 0x000fe200078e02a4 */
[----:B------:R-:W-:Y:S04]  /*3130*/  BSSY B1, `(.L_x_91) ;  /* 0x0000006000017945 */ /* 0x000fe80003800000 */
[----:B------:R0:W-:Y:S01]  /*3140*/  @!P5 STG.E.U8 desc[UR36][R158.64+0x39], R117 ;  /* 0x000039759e00d986 */ /* 0x0001e2000c101124 */
[----:B------:R-:W-:Y:S05]  /*3150*/  @P2 BRA `(.L_x_92) ;  /* 0x00000000000c2947 */ /* 0x000fea0003800000 */
[----:B--2---:R-:W3:Y:S02]  /*3160*/  LDG.E.U8 R155, desc[UR36][R162.64+0x38] ;  /* 0x00003824a29b7981 */ /* 0x004ee4000c1e1100 */
[----:B---3--:R-:W-:-:S05]  /*3170*/  PRMT R89, R155, 0x8880, RZ ;  /* 0x000088809b597816 */ /* 0x008fca00000000ff */
[----:B------:R-:W-:-:S07]  /*3180*/  IMAD R164, R89, R154, RZ ;  /* 0x0000009a59a47224 */ /* 0x000fce00078e02ff */
.L_x_92:
[----:B------:R-:W-:Y:S05]  /*3190*/  BSYNC B1 ;  /* 0x0000000000017941 */ /* 0x000fea0003800000 */
.L_x_91:
        /* <DEDUP_REMOVED lines=11> */
.L_x_94:
[----:B------:R-:W-:Y:S05]  /*3250*/  BSYNC B1 ;  /* 0x0000000000017941 */ /* 0x000fea0003800000 */
.L_x_93:
[----:B------:R-:W-:Y:S01]  /*3260*/  @!P4 IMAD R119, R119, R153, R164 ;  /* 0x000000997777c224 */ /* 0x000fe200078e02a4 */
[----:B------:R-:W-:Y:S04]  /*3270*/  BSSY B1, `(.L_x_95) ;  /* 0x0000006000017945 */ /* 0x000fe80003800000 */
[----:B------:R0:W-:Y:S01]  /*3280*/  @!P4 STG.E.U8 desc[UR36][R8.64+0x39], R119 ;  /* 0x000039770800c986 */ /* 0x0001e2000c101124 */
[----:B------:R-:W-:Y:S05]  /*3290*/  @P3 BRA `(.L_x_96) ;  /* 0x00000000000c3947 */ /* 0x000fea0003800000 */
[----:B--2---:R-:W3:Y:S02]  /*32a0*/  LDG.E.U8 R155, desc[UR36][R22.64+0x40] ;  /* 0x00004024169b7981 */ /* 0x004ee4000c1e1100 */
[----:B---3--:R-:W-:-:S05]  /*32b0*/  PRMT R89, R155, 0x8880, RZ ;  /* 0x000088809b597816 */ /* 0x008fca00000000ff */
[----:B------:R-:W-:-:S07]  /*32c0*/  IMAD R164, R89, R154, RZ ;  /* 0x0000009a59a47224 */ /* 0x000fce00078e02ff */
.L_x_96:
[----:B------:R-:W-:Y:S05]  /*32d0*/  BSYNC B1 ;  /* 0x0000000000017941 */ /* 0x000fea0003800000 */
.L_x_95:
[----:B---3--:R-:W-:Y:S01]  /*32e0*/  @!P3 IMAD R89, R120, R153, R164 ;  /* 0x000000997859b224 */ /* 0x008fe200078e02a4 */
[----:B------:R-:W-:Y:S04]  /*32f0*/  BSSY B1, `(.L_x_97) ;  /* 0x0000006000017945 */ /* 0x000fe80003800000 */
[----:B------:R3:W-:Y:S01]  /*3300*/  @!P3 STG.E.U8 desc[UR36][R158.64+0x40], R89 ;  /* 0x000040599e00b986 */ /* 0x0007e2000c101124 */
[----:B------:R-:W-:Y:S05]  /*3310*/  @P5 BRA `(.L_x_98) ;  /* 0x00000000000c5947 */ /* 0x000fea0003800000 */
[----:B--2---:R-:W3:Y:S02]  /*3320*/  LDG.E.U8 R155, desc[UR36][R22.64+0x41] ;  /* 0x00004124169b7981 */ /* 0x004ee4000c1e1100 */
[----:B---3--:R-:W-:-:S05]  /*3330*/  PRMT R89, R155, 0x8880, RZ ;  /* 0x000088809b597816 */ /* 0x008fca00000000ff */
[----:B------:R-:W-:-:S07]  /*3340*/  IMAD R164, R89, R154, RZ ;  /* 0x0000009a59a47224 */ /* 0x000fce00078e02ff */
.L_x_98:
[----:B------:R-:W-:Y:S05]  /*3350*/  BSYNC B1 ;  /* 0x0000000000017941 */ /* 0x000fea0003800000 */
.L_x_97:
[----:B------:R-:W-:Y:S01]  /*3360*/  @!P5 IMAD R121, R121, R153, R164 ;  /* 0x000000997979d224 */ /* 0x000fe200078e02a4 */
[----:B------:R-:W-:Y:S04]  /*3370*/  BSSY B1, `(.L_x_99) ;  /* 0x0000006000017945 */ /* 0x000fe80003800000 */
[----:B------:R0:W-:Y:S01]  /*3380*/  @!P5 STG.E.U8 desc[UR36][R158.64+0x41], R121 ;  /* 0x000041799e00d986 */ /* 0x0001e2000c101124 */
[----:B------:R-:W-:Y:S05]  /*3390*/  @P2 BRA `(.L_x_100) ;  /* 0x00000000000c2947 */ /* 0x000fea0003800000 */
[----:B--2---:R-:W3:Y:S02]  /*33a0*/  LDG.E.U8 R155, desc[UR36][R162.64+0x40] ;  /* 0x00004024a29b7981 */ /* 0x004ee4000c1e1100 */
[----:B---3--:R-:W-:-:S05]  /*33b0*/  PRMT R89, R155, 0x8880, RZ ;  /* 0x000088809b597816 */ /* 0x008fca00000000ff */
[----:B------:R-:W-:-:S07]  /*33c0*/  IMAD R164, R89, R154, RZ ;  /* 0x0000009a59a47224 */ /* 0x000fce00078e02ff */
.L_x_100:
[----:B------:R-:W-:Y:S05]  /*33d0*/  BSYNC B1 ;  /* 0x0000000000017941 */ /* 0x000fea0003800000 */
.L_x_99:
        /* <DEDUP_REMOVED lines=11> */
.L_x_102:
[----:B------:R-:W-:Y:S05]  /*3490*/  BSYNC B1 ;  /* 0x0000000000017941 */ /* 0x000fea0003800000 */
.L_x_101:
[----:B------:R-:W-:Y:S01]  /*34a0*/  @!P4 IMAD R123, R123, R153, R164 ;  /* 0x000000997b7bc224 */ /* 0x000fe200078e02a4 */
[----:B------:R-:W-:Y:S04]  /*34b0*/  BSSY B1, `(.L_x_103) ;  /* 0x0000006000017945 */ /* 0x000fe80003800000 */
[----:B------:R0:W-:Y:S01]  /*34c0*/  @!P4 STG.E.U8 desc[UR36][R8.64+0x41], R123 ;  /* 0x0000417b0800c986 */ /* 0x0001e2000c101124 */
[----:B------:R-:W-:Y:S05]  /*34d0*/  @P3 BRA `(.L_x_104) ;  /* 0x00000000000c3947 */ /* 0x000fea0003800000 */
[----:B--2---:R-:W3:Y:S02]  /*34e0*/  LDG.E.U8 R155, desc[UR36][R22.64+0x48] ;  /* 0x00004824169b7981 */ /* 0x004ee4000c1e1100 */
[----:B---3--:R-:W-:-:S05]  /*34f0*/  PRMT R89, R155, 0x8880, RZ ;  /* 0x000088809b597816 */ /* 0x008fca00000000ff */
[----:B------:R-:W-:-:S07]  /*3500*/  IMAD R164, R89, R154, RZ ;  /* 0x0000009a59a47224 */ /* 0x000fce00078e02ff */
.L_x_104:
[----:B------:R-:W-:Y:S05]  /*3510*/  BSYNC B1 ;  /* 0x0000000000017941 */ /* 0x000fea0003800000 */
.L_x_103:
[----:B---3--:R-:W-:Y:S01]  /*3520*/  @!P3 IMAD R89, R124, R153, R164 ;  /* 0x000000997c59b224 */ /* 0x008fe200078e02a4 */
[----:B------:R-:W-:Y:S04]  /*3530*/  BSSY B1, `(.L_x_105) ;  /* 0x0000006000017945 */ /* 0x000fe80003800000 */
[----:B------:R3:W-:Y:S01]  /*3540*/  @!P3 STG.E.U8 desc[UR36][R158.64+0x48], R89 ;  /* 0x000048599e00b986 */ /* 0x0007e2000c101124 */
[----:B------:R-:W-:Y:S05]  /*3550*/  @P5 BRA `(.L_x_106) ;  /* 0x00000000000c5947 */ /* 0x000fea0003800000 */
[----:B--2---:R-:W3:Y:S02]  /*3560*/  LDG.E.U8 R155, desc[UR36][R22.64+0x49] ;  /* 0x00004924169b7981 */ /* 0x004ee4000c1e1100 */
[----:B---3--:R-:W-:-:S05]  /*3570*/  PRMT R89, R155, 0x8880, RZ ;  /* 0x000088809b597816 */ /* 0x008fca00000000ff */
[----:B------:R-:W-:-:S07]  /*3580*/  IMAD R164, R89, R154, RZ ;  /* 0x0000009a59a47224 */ /* 0x000fce00078e02ff */
.L_x_106:
[----:B------:R-:W-:Y:S05]  /*3590*/  BSYNC B1 ;  /* 0x0000000000017941 */ /* 0x000fea0003800000 */
.L_x_105:
[----:B------:R-:W-:Y:S01]  /*35a0*/  @!P5 IMAD R125, R125, R153, R164 ;  /* 0x000000997d7dd224 */ /* 0x000fe200078e02a4 */
[----:B------:R-:W-:Y:S04]  /*35b0*/  BSSY B1, `(.L_x_107) ;  /* 0x0000006000017945 */ /* 0x000fe80003800000 */
[----:B------:R0:W-:Y:S01]  /*35c0*/  @!P5 STG.E.U8 desc[UR36][R158.64+0x49], R125 ;  /* 0x0000497d9e00d986 */ /* 0x0001e2000c101124 */
[----:B------:R-:W-:Y:S05]  /*35d0*/  @P2 BRA `(.L_x_108) ;  /* 0x00000000000c2947 */ /* 0x000fea0003800000 */
[----:B--2---:R-:W3:Y:S02]  /*35e0*/  LDG.E.U8 R155, desc[UR36][R162.64+0x48] ;  /* 0x00004824a29b7981 */ /* 0x004ee4000c1e1100 */
[----:B---3--:R-:W-:-:S05]  /*35f0*/  PRMT R89, R155, 0x8880, RZ ;  /* 0x000088809b597816 */ /* 0x008fca00000000ff */
[----:B------:R-:W-:-:S07]  /*3600*/  IMAD R164, R89, R154, RZ ;  /* 0x0000009a59a47224 */ /* 0x000fce00078e02ff */
.L_x_108:
[----:B------:R-:W-:Y:S05]  /*3610*/  BSYNC B1 ;  /* 0x0000000000017941 */ /* 0x000fea0003800000 */
.L_x_107:
        /* <DEDUP_REMOVED lines=11> */
.L_x_110:
[----:B------:R-:W-:Y:S05]  /*36d0*/  BSYNC B1 ;  /* 0x0000000000017941 */ /* 0x000fea0003800000 */
.L_x_109:
[----:B------:R-:W-:Y:S01]  /*36e0*/  @!P4 IMAD R127, R127, R153, R164 ;  /* 0x000000997f7fc224 */ /* 0x000fe200078e02a4 */
[----:B------:R-:W-:Y:S04]  /*36f0*/  BSSY B1, `(.L_x_111) ;  /* 0x0000006000017945 */ /* 0x000fe80003800000 */
[----:B------:R0:W-:Y:S01]  /*3700*/  @!P4 STG.E.U8 desc[UR36][R8.64+0x49], R127 ;  /* 0x0000497f0800c986 */ /* 0x0001e2000c101124 */
[----:B------:R-:W-:Y:S05]  /*3710*/  @P3 BRA `(.L_x_112) ;  /* 0x00000000000c3947 */ /* 0x000fea0003800000 */
[----:B--2---:R-:W3:Y:S02]  /*3720*/  LDG.E.U8 R155, desc[UR36][R22.64+0x50] ;  /* 0x00005024169b7981 */ /* 0x004ee4000c1e1100 */
[----:B---3--:R-:W-:-:S05]  /*3730*/  PRMT R89, R155, 0x8880, RZ ;  /* 0x000088809b597816 */ /* 0x008fca00000000ff */
[----:B------:R-:W-:-:S07]  /*3740*/  IMAD R164, R89, R154, RZ ;  /* 0x0000009a59a47224 */ /* 0x000fce00078e02ff */
.L_x_112:
[----:B------:R-:W-:Y:S05]  /*3750*/  BSYNC B1 ;  /* 0x0000000000017941 */ /* 0x000fea0003800000 */
.L_x_111:
[----:B---3--:R-:W-:Y:S01]  /*3760*/  @!P3 IMAD R89, R128, R153, R164 ;  /* 0x000000998059b224 */ /* 0x008fe200078e02a4 */
[----:B------:R-:W-:Y:S04]  /*3770*/  BSSY B1, `(.L_x_113) ;  /* 0x0000006000017945 */ /* 0x000fe80003800000 */
[----:B------:R3:W-:Y:S01]  /*3780*/  @!P3 STG.E.U8 desc[UR36][R158.64+0x50], R89 ;  /* 0x000050599e00b986 */ /* 0x0007e2000c101124 */
[----:B------:R-:W-:Y:S05]  /*3790*/  @P5 BRA `(.L_x_114) ;  /* 0x00000000000c5947 */ /* 0x000fea0003800000 */
[----:B--2---:R-:W3:Y:S02]  /*37a0*/  LDG.E.U8 R155, desc[UR36][R22.64+0x51] ;  /* 0x00005124169b7981 */ /* 0x004ee4000c1e1100 */
[----:B---3--:R-:W-:-:S05]  /*37b0*/  PRMT R89, R155, 0x8880, RZ ;  /* 0x000088809b597816 */ /* 0x008fca00000000ff */
[----:B------:R-:W-:-:S07]  /*37c0*/  IMAD R164, R89, R154, RZ ;  /* 0x0000009a59a47224 */ /* 0x000fce00078e02ff */
.L_x_114:
[----:B------:R-:W-:Y:S05]  /*37d0*/  BSYNC B1 ;  /* 0x0000000000017941 */ /* 0x000fea0003800000 */
.L_x_113:
[----:B------:R-:W-:Y:S01]  /*37e0*/  @!P5 IMAD R129, R129, R153, R164 ;  /* 0x000000998181d224 */ /* 0x000fe200078e02a4 */
[----:B------:R-:W-:Y:S04]  /*37f0*/  BSSY B1, `(.L_x_115) ;  /* 0x0000006000017945 */ /* 0x000fe80003800000 */
[----:B------:R0:W-:Y:S01]  /*3800*/  @!P5 STG.E.U8 desc[UR36][R158.64+0x51], R129 ;  /* 0x000051819e00d986 */ /* 0x0001e2000c101124 */
[----:B------:R-:W-:Y:S05]  /*3810*/  @P2 BRA `(.L_x_116) ;  /* 0x00000000000c2947 */ /* 0x000fea0003800000 */
[----:B--2---:R-:W3:Y:S02]  /*3820*/  LDG.E.U8 R155, desc[UR36][R162.64+0x50] ;  /* 0x00005024a29b7981 */ /* 0x004ee4000c1e1100 */
[----:B---3--:R-:W-:-:S05]  /*3830*/  PRMT R89, R155, 0x8880, RZ ;  /* 0x000088809b597816 */ /* 0x008fca00000000ff */
[----:B------:R-:W-:-:S07]  /*3840*/  IMAD R164, R89, R154, RZ ;  /* 0x0000009a59a47224 */ /* 0x000fce00078e02ff */
.L_x_116:
[----:B------:R-:W-:Y:S05]  /*3850*/  BSYNC B1 ;  /* 0x0000000000017941 */ /* 0x000fea0003800000 */
.L_x_115:
        /* <DEDUP_REMOVED lines=11> */
.L_x_118:
[----:B------:R-:W-:Y:S05]  /*3910*/  BSYNC B1 ;  /* 0x0000000000017941 */ /* 0x000fea0003800000 */
.L_x_117:
[----:B------:R-:W-:Y:S01]  /*3920*/  @!P4 IMAD R131, R131, R153, R164 ;  /* 0x000000998383c224 */ /* 0x000fe200078e02a4 */
[----:B------:R-:W-:Y:S04]  /*3930*/  BSSY B1, `(.L_x_119) ;  /* 0x0000006000017945 */ /* 0x000fe80003800000 */
[----:B------:R0:W-:Y:S01]  /*3940*/  @!P4 STG.E.U8 desc[UR36][R8.64+0x51], R131 ;  /* 0x000051830800c986 */ /* 0x0001e2000c101124 */
[----:B------:R-:W-:Y:S05]  /*3950*/  @P3 BRA `(.L_x_120) ;  /* 0x00000000000c3947 */ /* 0x000fea0003800000 */
[----:B--2---:R-:W3:Y:S02]  /*3960*/  LDG.E.U8 R155, desc[UR36][R22.64+0x58] ;  /* 0x00005824169b7981 */ /* 0x004ee4000c1e1100 */
[----:B---3--:R-:W-:-:S05]  /*3970*/  PRMT R89, R155, 0x8880, RZ ;  /* 0x000088809b597816 */ /* 0x008fca00000000ff */
[----:B------:R-:W-:-:S07]  /*3980*/  IMAD R164, R89, R154, RZ ;  /* 0x0000009a59a47224 */ /* 0x000fce00078e02ff */
.L_x_120:
[----:B------:R-:W-:Y:S05]  /*3990*/  BSYNC B1 ;  /* 0x0000000000017941 */ /* 0x000fea0003800000 */
.L_x_119:
[----:B---3--:R-:W-:Y:S01]  /*39a0*/  @!P3 IMAD R89, R132, R153, R164 ;  /* 0x000000998459b224 */ /* 0x008fe200078e02a4 */
[----:B------:R-:W-:Y:S04]  /*39b0*/  BSSY B1, `(.L_x_121) ;  /* 0x0000006000017945 */ /* 0x000fe80003800000 */
[----:B------:R3:W-:Y:S01]  /*39c0*/  @!P3 STG.E.U8 desc[UR36][R158.64+0x58], R89 ;  /* 0x000058599e00b986 */ /* 0x0007e2000c101124 */
[----:B------:R-:W-:Y:S05]  /*39d0*/  @P5 BRA `(.L_x_122) ;  /* 0x00000000000c5947 */ /* 0x000fea0003800000 */
[----:B--2---:R-:W3:Y:S02]  /*39e0*/  LDG.E.U8 R155, desc[UR36][R22.64+0x59] ;  /* 0x00005924169b7981 */ /* 0x004ee4000c1e1100 */
[----:B---3--:R-:W-:-:S05]  /*39f0*/  PRMT R89, R155, 0x8880, RZ ;  /* 0x000088809b597816 */ /* 0x008fca00000000ff */
[----:B------:R-:W-:-:S07]  /*3a00*/  IMAD R164, R89, R154, RZ ;  /* 0x0000009a59a47224 */ /* 0x000fce00078e02ff */
.L_x_122:
[----:B------:R-:W-:Y:S05]  /*3a10*/  BSYNC B1 ;  /* 0x0000000000017941 */ /* 0x000fea0003800000 */
.L_x_121:
[----:B------:R-:W-:Y:S01]  /*3a20*/  @!P5 IMAD R133, R133, R153, R164 ;  /* 0x000000998585d224 */ /* 0x000fe200078e02a4 */
[----:B------:R-:W-:Y:S04]  /*3a30*/  BSSY B1, `(.L_x_123) ;  /* 0x0000006000017945 */ /* 0x000fe80003800000 */
[----:B------:R0:W-:Y:S01]  /*3a40*/  @!P5 STG.E.U8 desc[UR36][R158.64+0x59], R133 ;  /* 0x000059859e00d986 */ /* 0x0001e2000c101124 */
[----:B------:R-:W-:Y:S05]  /*3a50*/  @P2 BRA `(.L_x_124) ;  /* 0x00000000000c2947 */ /* 0x000fea0003800000 */
[----:B--2---:R-:W3:Y:S02]  /*3a60*/  LDG.E.U8 R155, desc[UR36][R162.64+0x58] ;  /* 0x00005824a29b7981 */ /* 0x004ee4000c1e1100 */
[----:B---3--:R-:W-:-:S05]  /*3a70*/  PRMT R89, R155, 0x8880, RZ ;  /* 0x000088809b597816 */ /* 0x008fca00000000ff */
[----:B------:R-:W-:-:S07]  /*3a80*/  IMAD R164, R89, R154, RZ ;  /* 0x0000009a59a47224 */ /* 0x000fce00078e02ff */
.L_x_124:
[----:B------:R-:W-:Y:S05]  /*3a90*/  BSYNC B1 ;  /* 0x0000000000017941 */ /* 0x000fea0003800000 */
.L_x_123:
        /* <DEDUP_REMOVED lines=11> */
.L_x_126:
[----:B------:R-:W-:Y:S05]  /*3b50*/  BSYNC B1 ;  /* 0x0000000000017941 */ /* 0x000fea0003800000 */
.L_x_125:
[----:B------:R-:W-:Y:S01]  /*3b60*/  @!P4 IMAD R135, R135, R153, R164 ;  /* 0x000000998787c224 */ /* 0x000fe200078e02a4 */
[----:B------:R-:W-:Y:S04]  /*3b70*/  BSSY B1, `(.L_x_127) ;  /* 0x0000006000017945 */ /* 0x000fe80003800000 */
[----:B------:R0:W-:Y:S01]  /*3b80*/  @!P4 STG.E.U8 desc[UR36][R8.64+0x59], R135 ;  /* 0x000059870800c986 */ /* 0x0001e2000c101124 */
[----:B------:R-:W-:Y:S05]  /*3b90*/  @P3 BRA `(.L_x_128) ;  /* 0x00000000000c3947 */ /* 0x000fea0003800000 */
[----:B--2---:R-:W3:Y:S02]  /*3ba0*/  LDG.E.U8 R155, desc[UR36][R22.64+0x60] ;  /* 0x00006024169b7981 */ /* 0x004ee4000c1e1100 */
[----:B---3--:R-:W-:-:S05]  /*3bb0*/  PRMT R89, R155, 0x8880, RZ ;  /* 0x000088809b597816 */ /* 0x008fca00000000ff */
[----:B------:R-:W-:-:S07]  /*3bc0*/  IMAD R164, R89, R154, RZ ;  /* 0x0000009a59a47224 */ /* 0x000fce00078e02ff */
.L_x_128:
[----:B------:R-:W-:Y:S05]  /*3bd0*/  BSYNC B1 ;  /* 0x0000000000017941 */ /* 0x000fea0003800000 */
.L_x_127:
[----:B---3--:R-:W-:Y:S01]  /*3be0*/  @!P3 IMAD R89, R136, R153, R164 ;  /* 0x000000998859b224 */ /* 0x008fe200078e02a4 */
[----:B------:R-:W-:Y:S04]  /*3bf0*/  BSSY B1, `(.L_x_129) ;  /* 0x0000006000017945 */ /* 0x000fe80003800000 */
[----:B------:R3:W-:Y:S01]  /*3c00*/  @!P3 STG.E.U8 desc[UR36][R158.64+0x60], R89 ;  /* 0x000060599e00b986 */ /* 0x0007e2000c101124 */
[----:B------:R-:W-:Y:S05]  /*3c10*/  @P5 BRA `(.L_x_130) ;  /* 0x00000000000c5947 */ /* 0x000fea0003800000 */
[----:B--2---:R-:W3:Y:S02]  /*3c20*/  LDG.E.U8 R155, desc[UR36][R22.64+0x61] ;  /* 0x00006124169b7981 */ /* 0x004ee4000c1e1100 */
[----:B---3--:R-:W-:-:S05]  /*3c30*/  PRMT R89, R155, 0x8880, RZ ;  /* 0x000088809b597816 */ /* 0x008fca00000000ff */
[----:B------:R-:W-:-:S07]  /*3c40*/  IMAD R164, R89, R154, RZ ;  /* 0x0000009a59a47224 */ /* 0x000fce00078e02ff */
.L_x_130:
[----:B------:R-:W-:Y:S05]  /*3c50*/  BSYNC B1 ;  /* 0x0000000000017941 */ /* 0x000fea0003800000 */
.L_x_129:
[----:B------:R-:W-:Y:S01]  /*3c60*/  @!P5 IMAD R137, R137, R153, R164 ;  /* 0x000000998989d224 */ /* 0x000fe200078e02a4 */
[----:B------:R-:W-:Y:S04]  /*3c70*/  BSSY B1, `(.L_x_131) ;  /* 0x0000006000017945 */ /* 0x000fe80003800000 */
[----:B------:R0:W-:Y:S01]  /*3c80*/  @!P5 STG.E.U8 desc[UR36][R158.64+0x61], R137 ;  /* 0x000061899e00d986 */ /* 0x0001e2000c101124 */
[----:B------:R-:W-:Y:S05]  /*3c90*/  @P2 BRA `(.L_x_132) ;  /* 0x00000000000c2947 */ /* 0x000fea0003800000 */
[----:B--2---:R-:W3:Y:S02]  /*3ca0*/  LDG.E.U8 R155, desc[UR36][R162.64+0x60] ;  /* 0x00006024a29b7981 */ /* 0x004ee4000c1e1100 */
[----:B---3--:R-:W-:-:S05]  /*3cb0*/  PRMT R89, R155, 0x8880, RZ ;  /* 0x000088809b597816 */ /* 0x008fca00000000ff */
[----:B------:R-:W-:-:S07]  /*3cc0*/  IMAD R164, R89, R154, RZ ;  /* 0x0000009a59a47224 */ /* 0x000fce00078e02ff */
.L_x_132:
[----:B------:R-:W-:Y:S05]  /*3cd0*/  BSYNC B1 ;  /* 0x0000000000017941 */ /* 0x000fea0003800000 */
.L_x_131:
        /* <DEDUP_REMOVED lines=11> */
.L_x_134:
[----:B------:R-:W-:Y:S05]  /*3d90*/  BSYNC B1 ;  /* 0x0000000000017941 */ /* 0x000fea0003800000 */
.L_x_133:
[----:B------:R-:W-:Y:S01]  /*3da0*/  @!P4 IMAD R139, R139, R153, R164 ;  /* 0x000000998b8bc224 */ /* 0x000fe200078e02a4 */
[----:B------:R-:W-:Y:S04]  /*3db0*/  BSSY B1, `(.L_x_135) ;  /* 0x0000006000017945 */ /* 0x000fe80003800000 */
[----:B------:R0:W-:Y:S01]  /*3dc0*/  @!P4 STG.E.U8 desc[UR36][R8.64+0x61], R139 ;  /* 0x0000618b0800c986 */ /* 0x0001e2000c101124 */
[----:B------:R-:W-:Y:S05]  /*3dd0*/  @P3 BRA `(.L_x_136) ;  /* 0x00000000000c3947 */ /* 0x000fea0003800000 */
[----:B--2---:R-:W3:Y:S02]  /*3de0*/  LDG.E.U8 R155, desc[UR36][R22.64+0x68] ;  /* 0x00006824169b7981 */ /* 0x004ee4000c1e1100 */
[----:B---3--:R-:W-:-:S05]  /*3df0*/  PRMT R89, R155, 0x8880, RZ ;  /* 0x000088809b597816 */ /* 0x008fca00000000ff */
[----:B------:R-:W-:-:S07]  /*3e00*/  IMAD R164, R89, R154, RZ ;  /* 0x0000009a59a47224 */ /* 0x000fce00078e02ff */
.L_x_136:
[----:B------:R-:W-:Y:S05]  /*3e10*/  BSYNC B1 ;  /* 0x0000000000017941 */ /* 0x000fea0003800000 */
.L_x_135:
[----:B---3--:R-:W-:Y:S01]  /*3e20*/  @!P3 IMAD R89, R140, R153, R164 ;  /* 0x000000998c59b224 */ /* 0x008fe200078e02a4 */
[----:B------:R-:W-:Y:S04]  /*3e30*/  BSSY B1, `(.L_x_137) ;  /* 0x0000006000017945 */ /* 0x000fe80003800000 */
[----:B------:R3:W-:Y:S01]  /*3e40*/  @!P3 STG.E.U8 desc[UR36][R158.64+0x68], R89 ;  /* 0x000068599e00b986 */ /* 0x0007e2000c101124 */
[----:B------:R-:W-:Y:S05]  /*3e50*/  @P5 BRA `(.L_x_138) ;  /* 0x00000000000c5947 */ /* 0x000fea0003800000 */
[----:B--2---:R-:W3:Y:S02]  /*3e60*/  LDG.E.U8 R155, desc[UR36][R22.64+0x69] ;  /* 0x00006924169b7981 */ /* 0x004ee4000c1e1100 */
[----:B---3--:R-:W-:-:S05]  /*3e70*/  PRMT R89, R155, 0x8880, RZ ;  /* 0x000088809b597816 */ /* 0x008fca00000000ff */
[----:B------:R-:W-:-:S07]  /*3e80*/  IMAD R164, R89, R154, RZ ;  /* 0x0000009a59a47224 */ /* 0x000fce00078e02ff */
.L_x_138:
[----:B------:R-:W-:Y:S05]  /*3e90*/  BSYNC B1 ;  /* 0x0000000000017941 */ /* 0x000fea0003800000 */
.L_x_137:
[----:B------:R-:W-:Y:S01]  /*3ea0*/  @!P5 IMAD R141, R141, R153, R164 ;  /* 0x000000998d8dd224 */ /* 0x000fe200078e02a4 */
[----:B------:R-:W-:Y:S04]  /*3eb0*/  BSSY B1, `(.L_x_139) ;  /* 0x0000006000017945 */ /* 0x000fe80003800000 */
[----:B------:R0:W-:Y:S01]  /*3ec0*/  @!P5 STG.E.U8 desc[UR36][R158.64+0x69], R141 ;  /* 0x0000698d9e00d986 */ /* 0x0001e2000c101124 */
[----:B------:R-:W-:Y:S05]  /*3ed0*/  @P2 BRA `(.L_x_140) ;  /* 0x00000000000c2947 */ /* 0x000fea0003800000 */
[----:B--2---:R-:W3:Y:S02]  /*3ee0*/  LDG.E.U8 R155, desc[UR36][R162.64+0x68] ;  /* 0x00006824a29b7981 */ /* 0x004ee4000c1e1100 */
[----:B---3--:R-:W-:-:S05]  /*3ef0*/  PRMT R89, R155, 0x8880, RZ ;  /* 0x000088809b597816 */ /* 0x008fca00000000ff */
[----:B------:R-:W-:-:S07]  /*3f00*/  IMAD R164, R89, R154, RZ ;  /* 0x0000009a59a47224 */ /* 0x000fce00078e02ff */
.L_x_140:
[----:B------:R-:W-:Y:S05]  /*3f10*/  BSYNC B1 ;  /* 0x0000000000017941 */ /* 0x000fea0003800000 */
.L_x_139:
        /* <DEDUP_REMOVED lines=11> */
.L_x_142:
[----:B------:R-:W-:Y:S05]  /*3fd0*/  BSYNC B1 ;  /* 0x0000000000017941 */ /* 0x000fea0003800000 */
.L_x_141:
[----:B------:R-:W-:Y:S01]  /*3fe0*/  @!P4 IMAD R143, R143, R153, R164 ;  /* 0x000000998f8fc224 */ /* 0x000fe200078e02a4 */
[----:B------:R-:W-:Y:S04]  /*3ff0*/  BSSY B1, `(.L_x_143) ;  /* 0x0000006000017945 */ /* 0x000fe80003800000 */
[----:B------:R0:W-:Y:S01]  /*4000*/  @!P4 STG.E.U8 desc[UR36][R8.64+0x69], R143 ;  /* 0x0000698f0800c986 */ /* 0x0001e2000c101124 */
[----:B------:R-:W-:Y:S05]  /*4010*/  @P3 BRA `(.L_x_144) ;  /* 0x00000000000c3947 */ /* 0x000fea0003800000 */
[----:B--2---:R-:W3:Y:S02]  /*4020*/  LDG.E.U8 R155, desc[UR36][R22.64+0x70] ;  /* 0x00007024169b7981 */ /* 0x004ee4000c1e1100 */
[----:B---3--:R-:W-:-:S05]  /*4030*/  PRMT R89, R155, 0x8880, RZ ;  /* 0x000088809b597816 */ /* 0x008fca00000000ff */
[----:B------:R-:W-:-:S07]  /*4040*/  IMAD R164, R89, R154, RZ ;  /* 0x0000009a59a47224 */ /* 0x000fce00078e02ff */
.L_x_144:
[----:B------:R-:W-:Y:S05]  /*4050*/  BSYNC B1 ;  /* 0x0000000000017941 */ /* 0x000fea0003800000 */
.L_x_143:
[----:B---3--:R-:W-:Y:S01]  /*4060*/  @!P3 IMAD R89, R144, R153, R164 ;  /* 0x000000999059b224 */ /* 0x008fe200078e02a4 */
[----:B------:R-:W-:Y:S04]  /*4070*/  BSSY B1, `(.L_x_145) ;  /* 0x0000006000017945 */ /* 0x000fe80003800000 */
[----:B------:R3:W-:Y:S01]  /*4080*/  @!P3 STG.E.U8 desc[UR36][R158.64+0x70], R89 ;  /* 0x000070599e00b986 */ /* 0x0007e2000c101124 */
[----:B------:R-:W-:Y:S05]  /*4090*/  @P5 BRA `(.L_x_146) ;  /* 0x00000000000c5947 */ /* 0x000fea0003800000 */
[----:B--2---:R-:W3:Y:S02]  /*40a0*/  LDG.E.U8 R155, desc[UR36][R22.64+0x71] ;  /* 0x00007124169b7981 */ /* 0x004ee4000c1e1100 */
[----:B---3--:R-:W-:-:S05]  /*40b0*/  PRMT R89, R155, 0x8880, RZ ;  /* 0x000088809b597816 */ /* 0x008fca00000000ff */
[----:B------:R-:W-:-:S07]  /*40c0*/  IMAD R164, R89, R154, RZ ;  /* 0x0000009a59a47224 */ /* 0x000fce00078e02ff */
.L_x_146:
[----:B------:R-:W-:Y:S05]  /*40d0*/  BSYNC B1 ;  /* 0x0000000000017941 */ /* 0x000fea0003800000 */
.L_x_145:
[----:B------:R-:W-:Y:S01]  /*40e0*/  @!P5 IMAD R145, R145, R153, R164 ;  /* 0x000000999191d224 */ /* 0x000fe200078e02a4 */
[----:B------:R-:W-:Y:S04]  /*40f0*/  BSSY B1, `(.L_x_147) ;  /* 0x0000006000017945 */ /* 0x000fe80003800000 */
[----:B------:R0:W-:Y:S01]  /*4100*/  @!P5 STG.E.U8 desc[UR36][R158.64+0x71], R145 ;  /* 0x000071919e00d986 */ /* 0x0001e2000c101124 */
[----:B------:R-:W-:Y:S05]  /*4110*/  @P2 BRA `(.L_x_148) ;  /* 0x00000000000c2947 */ /* 0x000fea0003800000 */
[----:B--2---:R-:W3:Y:S02]  /*4120*/  LDG.E.U8 R155, desc[UR36][R162.64+0x70] ;  /* 0x00007024a29b7981 */ /* 0x004ee4000c1e1100 */
[----:B---3--:R-:W-:-:S05]  /*4130*/  PRMT R89, R155, 0x8880, RZ ;  /* 0x000088809b597816 */ /* 0x008fca00000000ff */
[----:B------:R-:W-:-:S07]  /*4140*/  IMAD R164, R89, R154, RZ ;  /* 0x0000009a59a47224 */ /* 0x000fce00078e02ff */
.L_x_148:
[----:B------:R-:W-:Y:S05]  /*4150*/  BSYNC B1 ;  /* 0x0000000000017941 */ /* 0x000fea0003800000 */
.L_x_147:
[C---:B------:R-:W-:Y:S01]  /*4160*/  ISETP.LT.OR P4, PT, R3.reuse, 0x72, !P1 ;  /* 0x000000720300780c */ /* 0x040fe20004f81670 */
[----:B---3--:R-:W-:Y:S01]  /*4170*/  @!P2 IMAD R89, R146, R153, R164 ;  /* 0x000000999259a224 */ /* 0x008fe200078e02a4 */
[----:B------:R-:W-:Y:S01]  /*4180*/  BSSY B1, `(.L_x_149) ;  /* 0x000000b000017945 */ /* 0x000fe20003800000 */
[----:B------:R-:W-:Y:S02]  /*4190*/  ISETP.LT.OR P3, PT, R3, 0x79, !P0 ;  /* 0x000000790300780c */ /* 0x000fe40004761670 */
[----:B------:R-:W-:Y:S01]  /*41a0*/  IADD3 R165, P5, R165, 0x80, RZ ;  /* 0x00000080a5a57810 */ /* 0x000fe20007fbe0ff */
[----:B------:R3:W-:Y:S01]  /*41b0*/  @!P2 STG.E.U8 desc[UR36][R8.64+0x70], R89 ;  /* 0x000070590800a986 */ /* 0x0007e2000c101124 */
[C---:B------:R-:W-:Y:S02]  /*41c0*/  ISETP.LT.OR P2, PT, R3.reuse, 0x79, !P1 ;  /* 0x000000790300780c */ /* 0x040fe40004f41670 */
[C---:B------:R-:W-:Y:S02]  /*41d0*/  ISETP.LT.OR P0, PT, R3.reuse, 0x7a, !P0 ;  /* 0x0000007a0300780c */ /* 0x040fe40004701670 */
[----:B------:R-:W-:-:S02]  /*41e0*/  ISETP.LT.OR P1, PT, R3, 0x7a, !P1 ;  /* 0x0000007a0300780c */ /* 0x000fc40004f21670 */
[----:B------:R-:W-:Y:S11]  /*41f0*/  @P4 BRA `(.L_x_150) ;  /* 0x00000000000c4947 */ /* 0x000ff60003800000 */
[----:B--2---:R-:W3:Y:S02]  /*4200*/  LDG.E.U8 R155, desc[UR36][R162.64+0x71] ;  /* 0x00007124a29b7981 */ /* 0x004ee4000c1e1100 */
[----:B---3--:R-:W-:-:S05]  /*4210*/  PRMT R89, R155, 0x8880, RZ ;  /* 0x000088809b597816 */ /* 0x008fca00000000ff */
[----:B------:R-:W-:-:S07]  /*4220*/  IMAD R164, R89, R154, RZ ;  /* 0x0000009a59a47224 */ /* 0x000fce00078e02ff */
.L_x_150:
[----:B------:R-:W-:Y:S05]  /*4230*/  BSYNC B1 ;  /* 0x0000000000017941 */ /* 0x000fea0003800000 */
.L_x_149:
[----:B------:R-:W-:Y:S01]  /*4240*/  @!P4 IMAD R147, R147, R153, R164 ;  /* 0x000000999393c224 */ /* 0x000fe200078e02a4 */
[----:B------:R-:W-:Y:S04]  /*4250*/  BSSY B1, `(.L_x_151) ;  /* 0x0000006000017945 */ /* 0x000fe80003800000 */
[----:B------:R0:W-:Y:S01]  /*4260*/  @!P4 STG.E.U8 desc[UR36][R8.64+0x71], R147 ;  /* 0x000071930800c986 */ /* 0x0001e2000c101124 */
[----:B------:R-:W-:Y:S05]  /*4270*/  @P3 BRA `(.L_x_152) ;  /* 0x00000000000c3947 */ /* 0x000fea0003800000 */
[----:B--2---:R-:W3:Y:S02]  /*4280*/  LDG.E.U8 R155, desc[UR36][R22.64+0x78] ;  /* 0x00007824169b7981 */ /* 0x004ee4000c1e1100 */
[----:B---3--:R-:W-:-:S05]  /*4290*/  PRMT R89, R155, 0x8880, RZ ;  /* 0x000088809b597816 */ /* 0x008fca00000000ff */
[----:B------:R-:W-:-:S07]  /*42a0*/  IMAD R164, R89, R154, RZ ;  /* 0x0000009a59a47224 */ /* 0x000fce00078e02ff */
.L_x_152:
[----:B------:R-:W-:Y:S05]  /*42b0*/  BSYNC B1 ;  /* 0x0000000000017941 */ /* 0x000fea0003800000 */
.L_x_151:
[----:B---3--:R-:W-:Y:S01]  /*42c0*/  @!P3 IMAD R89, R148, R153, R164 ;  /* 0x000000999459b224 */ /* 0x008fe200078e02a4 */
[----:B------:R-:W-:Y:S01]  /*42d0*/  BSSY B1, `(.L_x_153) ;  /* 0x0000007000017945 */ /* 0x000fe20003800000 */
[----:B----4-:R-:W-:-:S03]  /*42e0*/  IMAD.X R91, RZ, RZ, R5, P5 ;  /* 0x000000ffff5b7224 */ /* 0x010fc600028e0605 */
[----:B------:R3:W-:Y:S01]  /*42f0*/  @!P3 STG.E.U8 desc[UR36][R158.64+0x78], R89 ;  /* 0x000078599e00b986 */ /* 0x0007e2000c101124 */
[----:B------:R-:W-:Y:S05]  /*4300*/  @P0 BRA `(.L_x_154) ;  /* 0x00000000000c0947 */ /* 0x000fea0003800000 */
[----:B--2---:R-:W2:Y:S02]  /*4310*/  LDG.E.U8 R155, desc[UR36][R22.64+0x79] ;  /* 0x00007924169b7981 */ /* 0x004ea4000c1e1100 */
[----:B--2---:R-:W-:-:S05]  /*4320*/  PRMT R5, R155, 0x8880, RZ ;  /* 0x000088809b057816 */ /* 0x004fca00000000ff */
[----:B------:R-:W-:-:S07]  /*4330*/  IMAD R164, R5, R154, RZ ;  /* 0x0000009a05a47224 */ /* 0x000fce00078e02ff */
.L_x_154:
[----:B------:R-:W-:Y:S05]  /*4340*/  BSYNC B1 ;  /* 0x0000000000017941 */ /* 0x000fea0003800000 */
.L_x_153:
[----:B------:R-:W-:Y:S01]  /*4350*/  @!P0 IMAD R149, R149, R153, R164 ;  /* 0x0000009995958224 */ /* 0x000fe200078e02a4 */
[----:B------:R-:W-:Y:S01]  /*4360*/  BSSY B1, `(.L_x_155) ;  /* 0x0000007000017945 */ /* 0x000fe20003800000 */
[----:B------:R-:W-:-:S03]  /*4370*/  IMAD R4, R91, R156, RZ ;  /* 0x0000009c5b047224 */ /* 0x000fc600078e02ff */
[----:B------:R4:W-:Y:S01]  /*4380*/  @!P0 STG.E.U8 desc[UR36][R158.64+0x79], R149 ;  /* 0x000079959e008986 */ /* 0x0009e2000c101124 */
[----:B------:R-:W-:Y:S05]  /*4390*/  @P2 BRA `(.L_x_156) ;  /* 0x00000000000c2947 */ /* 0x000fea0003800000 */
[----:B--2---:R-:W2:Y:S02]  /*43a0*/  LDG.E.U8 R155, desc[UR36][R162.64+0x78] ;  /* 0x00007824a29b7981 */ /* 0x004ea4000c1e1100 */
[----:B--2---:R-:W-:-:S05]  /*43b0*/  PRMT R5, R155, 0x8880, RZ ;  /* 0x000088809b057816 */ /* 0x004fca00000000ff */
[----:B------:R-:W-:-:S07]  /*43c0*/  IMAD R164, R5, R154, RZ ;  /* 0x0000009a05a47224 */ /* 0x000fce00078e02ff */
.L_x_156:
[----:B------:R-:W-:Y:S05]  /*43d0*/  BSYNC B1 ;  /* 0x0000000000017941 */ /* 0x000fea0003800000 */
.L_x_155:
[----:B------:R-:W-:Y:S01]  /*43e0*/  @!P2 IMAD R5, R150, R153, R164 ;  /* 0x000000999605a224 */ /* 0x000fe200078e02a4 */
[----:B------:R-:W-:Y:S01]  /*43f0*/  BSSY B1, `(.L_x_157) ;  /* 0x0000009000017945 */ /* 0x000fe20003800000 */
[C---:B0-----:R-:W-:Y:S02]  /*4400*/  IMAD R23, R165.reuse, R157, R4 ;  /* 0x0000009da5177224 */ /* 0x041fe400078e0204 */
[CC--:B------:R-:W-:Y:S01]  /*4410*/  IMAD.WIDE.U32 R160, R165.reuse, R156.reuse, R160 ;  /* 0x0000009ca5a07225 */ /* 0x0c0fe200078e00a0 */
[----:B------:R0:W-:Y:S03]  /*4420*/  @!P2 STG.E.U8 desc[UR36][R8.64+0x78], R5 ;  /* 0x000078050800a986 */ /* 0x0001e6000c101124 */
[----:B------:R-:W-:Y:S01]  /*4430*/  IMAD.WIDE.U32 R156, R165, R156, R20 ;  /* 0x0000009ca59c7225 */ /* 0x000fe200078e0014 */
[----:B------:R-:W-:Y:S06]  /*4440*/  @P1 BRA `(.L_x_158) ;  /* 0x00000000000c1947 */ /* 0x000fec0003800000 */
[----:B--2---:R-:W0:Y:S02]  /*4450*/  LDG.E.U8 R155, desc[UR36][R162.64+0x79] ;  /* 0x00007924a29b7981 */ /* 0x004e24000c1e1100 */
[----:B0-----:R-:W-:-:S05]  /*4460*/  PRMT R5, R155, 0x8880, RZ ;  /* 0x000088809b057816 */ /* 0x001fca00000000ff */
[----:B------:R-:W-:-:S07]  /*4470*/  IMAD R164, R5, R154, RZ ;  /* 0x0000009a05a47224 */ /* 0x000fce00078e02ff */
.L_x_158:
[----:B------:R-:W-:Y:S05]  /*4480*/  BSYNC B1 ;  /* 0x0000000000017941 */ /* 0x000fea0003800000 */
.L_x_157:
[----:B------:R-:W-:Y:S01]  /*4490*/  @!P1 IMAD R151, R151, R153, R164 ;  /* 0x0000009997979224 */ /* 0x000fe200078e02a4 */
[----:B------:R-:W-:Y:S01]  /*44a0*/  ISETP.GE.AND P2, PT, R0, 0x81, PT ;  /* 0x000000810000780c */ /* 0x000fe20003f46270 */
[----:B------:R-:W-:Y:S01]  /*44b0*/  BSSY B1, `(.L_x_159) ;  /* 0x000000c000017945 */ /* 0x000fe20003800000 */
[----:B------:R-:W-:Y:S02]  /*44c0*/  IADD3 R4, P5, R156, R12, RZ ;  /* 0x0000000c9c047210 */ /* 0x000fe40007fbe0ff */
[----:B------:R1:W-:Y:S01]  /*44d0*/  @!P1 STG.E.U8 desc[UR36][R8.64+0x79], R151 ;  /* 0x0000799708009986 */ /* 0x0003e2000c101124 */
[----:B------:R-:W-:Y:S02]  /*44e0*/  ISETP.LT.OR P1, PT, R3, 0x1, !P2 ;  /* 0x000000010300780c */ /* 0x000fe40005721670 */
[----:B0-----:R-:W-:Y:S02]  /*44f0*/  IADD3.X R5, R13, R157, R23, P5, !PT ;  /* 0x0000009d0d057210 */ /* 0x001fe40002ffe417 */
[----:B------:R-:W-:-:S02]  /*4500*/  ISETP.GE.AND P0, PT, R0, 0x89, PT ;  /* 0x000000890000780c */ /* 0x000fc40003f06270 */
[----:B------:R-:W-:Y:S02]  /*4510*/  IADD3 R12, P4, P3, R14, R12, R160 ;  /* 0x0000000c0e0c7210 */ /* 0x000fe40007b9e0a0 */
[----:B------:R-:W-:-:S05]  /*4520*/  ISETP.LT.OR P5, PT, R3, 0x2, !P2 ;  /* 0x000000020300780c */ /* 0x000fca00057a1670 */
[----:B-1----:R-:W-:Y:S08]  /*4530*/  @P1 BRA `(.L_x_160) ;  /* 0x00000000000c1947 */ /* 0x002ff00003800000 */
[----:B--2---:R-:W2:Y:S02]  /*4540*/  LDG.E.U8 R155, desc[UR36][R4.64] ;  /* 0x00000024049b7981 */ /* 0x004ea4000c1e1100 */
[----:B--2---:R-:W-:-:S05]  /*4550*/  PRMT R9, R155, 0x8880, RZ ;  /* 0x000088809b097816 */ /* 0x004fca00000000ff */
[----:B------:R-:W-:-:S07]  /*4560*/  IMAD R164, R9, R154, RZ ;  /* 0x0000009a09a47224 */ /* 0x000fce00078e02ff */
.L_x_160:
[----:B------:R-:W-:Y:S05]  /*4570*/  BSYNC B1 ;  /* 0x0000000000017941 */ /* 0x000fea0003800000 */
.L_x_159:
[----:B------:R-:W-:Y:S01]  /*4580*/  @!P1 IMAD R9, R24, R153, R164 ;  /* 0x0000009918099224 */ /* 0x000fe200078e02a4 */
[----:B------:R-:W-:Y:S01]  /*4590*/  BSSY B1, `(.L_x_161) ;  /* 0x0000007000017945 */ /* 0x000fe20003800000 */
[----:B------:R-:W-:-:S03]  /*45a0*/  IMAD.IADD R160, R23, 0x1, R161 ;  /* 0x0000000117a07824 */ /* 0x000fc600078e02a1 */
[----:B------:R0:W-:Y:S01]  /*45b0*/  @!P1 STG.E.U8 desc[UR36][R6.64], R9 ;  /* 0x0000000906009986 */ /* 0x0001e2000c101124 */
[----:B------:R-:W-:Y:S05]  /*45c0*/  @P5 BRA `(.L_x_162) ;  /* 0x00000000000c5947 */ /* 0x000fea0003800000 */
[----:B--2---:R-:W0:Y:S02]  /*45d0*/  LDG.E.U8 R155, desc[UR36][R4.64+0x1] ;  /* 0x00000124049b7981 */ /* 0x004e24000c1e1100 */
[----:B0-----:R-:W-:-:S05]  /*45e0*/  PRMT R9, R155, 0x8880, RZ ;  /* 0x000088809b097816 */ /* 0x001fca00000000ff */
[----:B------:R-:W-:-:S07]  /*45f0*/  IMAD R164, R9, R154, RZ ;  /* 0x0000009a09a47224 */ /* 0x000fce00078e02ff */
.L_x_162:
[----:B------:R-:W-:Y:S05]  /*4600*/  BSYNC B1 ;  /* 0x0000000000017941 */ /* 0x000fea0003800000 */
.L_x_161:
[----:B------:R-:W-:Y:S01]  /*4610*/  ISETP.LT.OR P1, PT, R3, 0x1, !P0 ;  /* 0x000000010300780c */ /* 0x000fe20004721670 */
[----:B------:R-:W-:Y:S01]  /*4620*/  @!P5 IMAD R25, R25, R153, R164 ;  /* 0x000000991919d224 */ /* 0x000fe200078e02a4 */
[----:B------:R-:W-:Y:S01]  /*4630*/  BSSY B1, `(.L_x_163) ;  /* 0x000000a000017945 */ /* 0x000fe20003800000 */
[----:B------:R-:W-:Y:S02]  /*4640*/  IADD3.X R13, R21, R13, R160, P4, P3 ;  /* 0x0000000d150d7210 */ /* 0x000fe400027e64a0 */
[C---:B------:R-:W-:Y:S01]  /*4650*/  ISETP.LT.OR P4, PT, R3.reuse, 0x2, !P0 ;  /* 0x000000020300780c */ /* 0x040fe20004781670 */
[----:B------:R1:W-:Y:S01]  /*4660*/  @!P5 STG.E.U8 desc[UR36][R6.64+0x1], R25 ;  /* 0x000001190600d986 */ /* 0x0003e2000c101124 */
[C---:B------:R-:W-:Y:S02]  /*4670*/  ISETP.LT.OR P5, PT, R3.reuse, 0x9, !P2 ;  /* 0x000000090300780c */ /* 0x040fe400057a1670 */
[----:B------:R-:W-:-:S04]  /*4680*/  ISETP.LT.OR P3, PT, R3, 0xa, !P2 ;  /* 0x0000000a0300780c */ /* 0x000fc80005761670 */
[----:B------:R-:W-:Y:S09]  /*4690*/  @P1 BRA `(.L_x_164) ;  /* 0x00000000000c1947 */ /* 0x000ff20003800000 */
[----:B--2---:R-:W0:Y:S02]  /*46a0*/  LDG.E.U8 R155, desc[UR36][R12.64] ;  /* 0x000000240c9b7981 */ /* 0x004e24000c1e1100 */
[----:B0-----:R-:W-:-:S05]  /*46b0*/  PRMT R9, R155, 0x8880, RZ ;  /* 0x000088809b097816 */ /* 0x001fca00000000ff */
[----:B------:R-:W-:-:S07]  /*46c0*/  IMAD R164, R9, R154, RZ ;  /* 0x0000009a09a47224 */ /* 0x000fce00078e02ff */
.L_x_164:
[----:B------:R-:W-:Y:S05]  /*46d0*/  BSYNC B1 ;  /* 0x0000000000017941 */ /* 0x000fea0003800000 */
.L_x_163:
[----:B0-----:R-:W-:Y:S01]  /*46e0*/  @!P1 IMAD R9, R26, R153, R164 ;  /* 0x000000991a099224 */ /* 0x001fe200078e02a4 */
[----:B------:R-:W-:Y:S04]  /*46f0*/  BSSY B1, `(.L_x_165) ;  /* 0x0000006000017945 */ /* 0x000fe80003800000 */
[----:B------:R0:W-:Y:S01]  /*4700*/  @!P1 STG.E.U8 desc[UR36][R10.64], R9 ;  /* 0x000000090a009986 */ /* 0x0001e2000c101124 */
[----:B------:R-:W-:Y:S05]  /*4710*/  @P4 BRA `(.L_x_166) ;  /* 0x00000000000c4947 */ /* 0x000fea0003800000 */
[----:B--2---:R-:W0:Y:S02]  /*4720*/  LDG.E.U8 R155, desc[UR36][R12.64+0x1] ;  /* 0x000001240c9b7981 */ /* 0x004e24000c1e1100 */
[----:B0-----:R-:W-:-:S05]  /*4730*/  PRMT R9, R155, 0x8880, RZ ;  /* 0x000088809b097816 */ /* 0x001fca00000000ff */
[----:B------:R-:W-:-:S07]  /*4740*/  IMAD R164, R9, R154, RZ ;  /* 0x0000009a09a47224 */ /* 0x000fce00078e02ff */
.L_x_166:
[----:B------:R-:W-:Y:S05]  /*4750*/  BSYNC B1 ;  /* 0x0000000000017941 */ /* 0x000fea0003800000 */
.L_x_165:
[----:B------:R-:W-:Y:S01]  /*4760*/  @!P4 IMAD R27, R27, R153, R164 ;  /* 0x000000991b1bc224 */ /* 0x000fe200078e02a4 */
[----:B------:R-:W-:Y:S04]  /*4770*/  BSSY B1, `(.L_x_167) ;  /* 0x0000006000017945 */ /* 0x000fe80003800000 */
[----:B------:R0:W-:Y:S01]  /*4780*/  @!P4 STG.E.U8 desc[UR36][R10.64+0x1], R27 ;  /* 0x0000011b0a00c986 */ /* 0x0001e2000c101124 */
[----:B------:R-:W-:Y:S05]  /*4790*/  @P5 BRA `(.L_x_168) ;  /* 0x00000000000c5947 */ /* 0x000fea0003800000 */
[----:B--2---:R-:W0:Y:S02]  /*47a0*/  LDG.E.U8 R155, desc[UR36][R4.64+0x8] ;  /* 0x00000824049b7981 */ /* 0x004e24000c1e1100 */
[----:B0-----:R-:W-:-:S05]  /*47b0*/  PRMT R9, R155, 0x8880, RZ ;  /* 0x000088809b097816 */ /* 0x001fca00000000ff */
[----:B------:R-:W-:-:S07]  /*47c0*/  IMAD R164, R9, R154, RZ ;  /* 0x0000009a09a47224 */ /* 0x000fce00078e02ff */
.L_x_168:
[----:B------:R-:W-:Y:S05]  /*47d0*/  BSYNC B1 ;  /* 0x0000000000017941 */ /* 0x000fea0003800000 */
.L_x_167:
[----:B0-----:R-:W-:Y:S01]  /*47e0*/  @!P5 IMAD R9, R28, R153, R164 ;  /* 0x000000991c09d224 */ /* 0x001fe200078e02a4 */
[----:B------:R-:W-:Y:S04]  /*47f0*/  BSSY B1, `(.L_x_169) ;  /* 0x0000006000017945 */ /* 0x000fe80003800000 */
[----:B------:R0:W-:Y:S01]  /*4800*/  @!P5 STG.E.U8 desc[UR36][R6.64+0x8], R9 ;  /* 0x000008090600d986 */ /* 0x0001e2000c101124 */
[----:B------:R-:W-:Y:S05]  /*4810*/  @P3 BRA `(.L_x_170) ;  /* 0x00000000000c3947 */ /* 0x000fea0003800000 */
[----:B--2---:R-:W0:Y:S02]  /*4820*/  LDG.E.U8 R155, desc[UR36][R4.64+0x9] ;  /* 0x00000924049b7981 */ /* 0x004e24000c1e1100 */
[----:B0-----:R-:W-:-:S05]  /*4830*/  PRMT R9, R155, 0x8880, RZ ;  /* 0x000088809b097816 */ /* 0x001fca00000000ff */
[----:B------:R-:W-:-:S07]  /*4840*/  IMAD R164, R9, R154, RZ ;  /* 0x0000009a09a47224 */ /* 0x000fce00078e02ff */
.L_x_170:
[----:B------:R-:W-:Y:S05]  /*4850*/  BSYNC B1 ;  /* 0x0000000000017941 */ /* 0x000fea0003800000 */
.L_x_169:
[----:B------:R-:W-:Y:S01]  /*4860*/  ISETP.LT.OR P5, PT, R3, 0x9, !P0 ;  /* 0x000000090300780c */ /* 0x000fe200047a1670 */
[----:B------:R-:W-:Y:S01]  /*4870*/  @!P3 IMAD R29, R29, R153, R164 ;  /* 0x000000991d1db224 */ /* 0x000fe200078e02a4 */
[----:B------:R-:W-:Y:S01]  /*4880*/  BSSY B1, `(.L_x_171) ;  /* 0x0000009000017945 */ /* 0x000fe20003800000 */
[C---:B------:R-:W-:Y:S02]  /*4890*/  ISETP.LT.OR P4, PT, R3.reuse, 0xa, !P0 ;  /* 0x0000000a0300780c */ /* 0x040fe40004781670 */
[C---:B------:R-:W-:Y:S01]  /*48a0*/  ISETP.LT.OR P1, PT, R3.reuse, 0x12, !P2 ;  /* 0x000000120300780c */ /* 0x040fe20005721670 */
[----:B------:R0:W-:Y:S01]  /*48b0*/  @!P3 STG.E.U8 desc[UR36][R6.64+0x9], R29 ;  /* 0x0000091d0600b986 */ /* 0x0001e2000c101124 */
[----:B------:R-:W-:-:S06]  /*48c0*/  ISETP.LT.OR P3, PT, R3, 0x11, !P2 ;  /* 0x000000110300780c */ /* 0x000fcc0005761670 */
[----:B------:R-:W-:Y:S07]  /*48d0*/  @P5 BRA `(.L_x_172) ;  /* 0x00000000000c5947 */ /* 0x000fee0003800000 */
[----:B--2---:R-:W0:Y:S02]  /*48e0*/  LDG.E.U8 R155, desc[UR36][R12.64+0x8] ;  /* 0x000008240c9b7981 */ /* 0x004e24000c1e1100 */
[----:B0-----:R-:W-:-:S05]  /*48f0*/  PRMT R9, R155, 0x8880, RZ ;  /* 0x000088809b097816 */ /* 0x001fca00000000ff */
[----:B------:R-:W-:-:S07]  /*4900*/  IMAD R164, R9, R154, RZ ;  /* 0x0000009a09a47224 */ /* 0x000fce00078e02ff */
.L_x_172:
[----:B------:R-:W-:Y:S05]  /*4910*/  BSYNC B1 ;  /* 0x0000000000017941 */ /* 0x000fea0003800000 */
.L_x_171:
[----:B0-----:R-:W-:Y:S01]  /*4920*/  @!P5 IMAD R9, R30, R153, R164 ;  /* 0x000000991e09d224 */ /* 0x001fe200078e02a4 */
[----:B------:R-:W-:Y:S04]  /*4930*/  BSSY B1, `(.L_x_173) ;  /* 0x0000006000017945 */ /* 0x000fe80003800000 */
[----:B------:R0:W-:Y:S01]  /*4940*/  @!P5 STG.E.U8 desc[UR36][R10.64+0x8], R9 ;  /* 0x000008090a00d986 */ /* 0x0001e2000c101124 */
[----:B------:R-:W-:Y:S05]  /*4950*/  @P4 BRA `(.L_x_174) ;  /* 0x00000000000c4947 */ /* 0x000fea0003800000 */
[----:B--2---:R-:W0:Y:S02]  /*4960*/  LDG.E.U8 R155, desc[UR36][R12.64+0x9] ;  /* 0x000009240c9b7981 */ /* 0x004e24000c1e1100 */
[----:B0-----:R-:W-:-:S05]  /*4970*/  PRMT R9, R155, 0x8880, RZ ;  /* 0x000088809b097816 */ /* 0x001fca00000000ff */
[----:B------:R-:W-:-:S07]  /*4980*/  IMAD R164, R9, R154, RZ ;  /* 0x0000009a09a47224 */ /* 0x000fce00078e02ff */
.L_x_174:
[----:B------:R-:W-:Y:S05]  /*4990*/  BSYNC B1 ;  /* 0x0000000000017941 */ /* 0x000fea0003800000 */
.L_x_173:
[----:B------:R-:W-:Y:S01]  /*49a0*/  @!P4 IMAD R31, R31, R153, R164 ;  /* 0x000000991f1fc224 */ /* 0x000fe200078e02a4 */
[----:B------:R-:W-:Y:S04]  /*49b0*/  BSSY B1, `(.L_x_175) ;  /* 0x0000006000017945 */ /* 0x000fe80003800000 */
[----:B------:R0:W-:Y:S01]  /*49c0*/  @!P4 STG.E.U8 desc[UR36][R10.64+0x9], R31 ;  /* 0x0000091f0a00c986 */ /* 0x0001e2000c101124 */
[----:B------:R-:W-:Y:S05]  /*49d0*/  @P3 BRA `(.L_x_176) ;  /* 0x00000000000c3947 */ /* 0x000fea0003800000 */
[----:B--2---:R-:W0:Y:S02]  /*49e0*/  LDG.E.U8 R155, desc[UR36][R4.64+0x10] ;  /* 0x00001024049b7981 */ /* 0x004e24000c1e1100 */
[----:B0-----:R-:W-:-:S05]  /*49f0*/  PRMT R9, R155, 0x8880, RZ ;  /* 0x000088809b097816 */ /* 0x001fca00000000ff */
[----:B------:R-:W-:-:S07]  /*4a00*/  IMAD R164, R9, R154, RZ ;  /* 0x0000009a09a47224 */ /* 0x000fce00078e02ff */
.L_x_176:
[----:B------:R-:W-:Y:S05]  /*4a10*/  BSYNC B1 ;  /* 0x0000000000017941 */ /* 0x000fea0003800000 */
.L_x_175:
[----:B0-----:R-:W-:Y:S01]  /*4a20*/  @!P3 IMAD R9, R32, R153, R164 ;  /* 0x000000992009b224 */ /* 0x001fe200078e02a4 */
[----:B------:R-:W-:Y:S04]  /*4a30*/  BSSY B1, `(.L_x_177) ;  /* 0x0000006000017945 */ /* 0x000fe80003800000 */
[----:B------:R0:W-:Y:S01]  /*4a40*/  @!P3 STG.E.U8 desc[UR36][R6.64+0x10], R9 ;  /* 0x000010090600b986 */ /* 0x0001e2000c101124 */
[----:B------:R-:W-:Y:S05]  /*4a50*/  @P1 BRA `(.L_x_178) ;  /* 0x00000000000c1947 */ /* 0x000fea0003800000 */
[----:B--2---:R-:W0:Y:S02]  /*4a60*/  LDG.E.U8 R155, desc[UR36][R4.64+0x11] ;  /* 0x00001124049b7981 */ /* 0x004e24000c1e1100 */
[----:B0-----:R-:W-:-:S05]  /*4a70*/  PRMT R9, R155, 0x8880, RZ ;  /* 0x000088809b097816 */ /* 0x001fca00000000ff */
[----:B------:R-:W-:-:S07]  /*4a80*/  IMAD R164, R9, R154, RZ ;  /* 0x0000009a09a47224 */ /* 0x000fce00078e02ff */
.L_x_178:
[----:B------:R-:W-:Y:S05]  /*4a90*/  BSYNC B1 ;  /* 0x0000000000017941 */ /* 0x000fea0003800000 */
.L_x_177:
        /* <DEDUP_REMOVED lines=11> */
.L_x_180:
[----:B------:R-:W-:Y:S05]  /*4b50*/  BSYNC B1 ;  /* 0x0000000000017941 */ /* 0x000fea0003800000 */
.L_x_179:
[----:B0-----:R-:W-:Y:S01]  /*4b60*/  @!P4 IMAD R9, R34, R153, R164 ;  /* 0x000000992209c224 */ /* 0x001fe200078e02a4 */
[----:B------:R-:W-:Y:S04]  /*4b70*/  BSSY B1, `(.L_x_181) ;  /* 0x0000006000017945 */ /* 0x000fe80003800000 */
[----:B------:R0:W-:Y:S01]  /*4b80*/  @!P4 STG.E.U8 desc[UR36][R10.64+0x10], R9 ;  /* 0x000010090a00c986 */ /* 0x0001e2000c101124 */
[----:B------:R-:W-:Y:S05]  /*4b90*/  @P3 BRA `(.L_x_182) ;  /* 0x00000000000c3947 */ /* 0x000fea0003800000 */
[----:B--2---:R-:W0:Y:S02]  /*4ba0*/  LDG.E.U8 R155, desc[UR36][R12.64+0x11] ;  /* 0x000011240c9b7981 */ /* 0x004e24000c1e1100 */
[----:B0-----:R-:W-:-:S05]  /*4bb0*/  PRMT R9, R155, 0x8880, RZ ;  /* 0x000088809b097816 */ /* 0x001fca00000000ff */
[----:B------:R-:W-:-:S07]  /*4bc0*/  IMAD R164, R9, R154, RZ ;  /* 0x0000009a09a47224 */ /* 0x000fce00078e02ff */
.L_x_182:
[----:B------:R-:W-:Y:S05]  /*4bd0*/  BSYNC B1 ;  /* 0x0000000000017941 */ /* 0x000fea0003800000 */
.L_x_181:
[----:B------:R-:W-:Y:S01]  /*4be0*/  @!P3 IMAD R35, R35, R153, R164 ;  /* 0x000000992323b224 */ /* 0x000fe200078e02a4 */
[----:B------:R-:W-:Y:S04]  /*4bf0*/  BSSY B1, `(.L_x_183) ;  /* 0x0000006000017945 */ /* 0x000fe80003800000 */
[----:B------:R0:W-:Y:S01]  /*4c00*/  @!P3 STG.E.U8 desc[UR36][R10.64+0x11], R35 ;  /* 0x000011230a00b986 */ /* 0x0001e2000c101124 */
[----:B------:R-:W-:Y:S05]  /*4c10*/  @P5 BRA `(.L_x_184) ;  /* 0x00000000000c5947 */ /* 0x000fea0003800000 */
[----:B--2---:R-:W0:Y:S02]  /*4c20*/  LDG.E.U8 R155, desc[UR36][R4.64+0x18] ;  /* 0x00001824049b7981 */ /* 0x004e24000c1e1100 */
[----:B0-----:R-:W-:-:S05]  /*4c30*/  PRMT R9, R155, 0x8880, RZ ;  /* 0x000088809b097816 */ /* 0x001fca00000000ff */
[----:B------:R-:W-:-:S07]  /*4c40*/  IMAD R164, R9, R154, RZ ;  /* 0x0000009a09a47224 */ /* 0x000fce00078e02ff */
.L_x_184:
[----:B------:R-:W-:Y:S05]  /*4c50*/  BSYNC B1 ;  /* 0x0000000000017941 */ /* 0x000fea0003800000 */
.L_x_183:
[----:B0-----:R-:W-:Y:S01]  /*4c60*/  @!P5 IMAD R9, R36, R153, R164 ;  /* 0x000000992409d224 */ /* 0x001fe200078e02a4 */
[----:B------:R-:W-:Y:S04]  /*4c70*/  BSSY B1, `(.L_x_185) ;  /* 0x0000006000017945 */ /* 0x000fe80003800000 */
[----:B------:R0:W-:Y:S01]  /*4c80*/  @!P5 STG.E.U8 desc[UR36][R6.64+0x18], R9 ;  /* 0x000018090600d986 */ /* 0x0001e2000c101124 */
[----:B------:R-:W-:Y:S05]  /*4c90*/  @P1 BRA `(.L_x_186) ;  /* 0x00000000000c1947 */ /* 0x000fea0003800000 */
[----:B--2---:R-:W0:Y:S02]  /*4ca0*/  LDG.E.U8 R155, desc[UR36][R4.64+0x19] ;  /* 0x00001924049b7981 */ /* 0x004e24000c1e1100 */
[----:B0-----:R-:W-:-:S05]  /*4cb0*/  PRMT R9, R155, 0x8880, RZ ;  /* 0x000088809b097816 */ /* 0x001fca00000000ff */
[----:B------:R-:W-:-:S07]  /*4cc0*/  IMAD R164, R9, R154, RZ ;  /* 0x0000009a09a47224 */ /* 0x000fce00078e02ff */
.L_x_186:
[----:B------:R-:W-:Y:S05]  /*4cd0*/  BSYNC B1 ;  /* 0x0000000000017941 */ /* 0x000fea0003800000 */
.L_x_185:
        /* <DEDUP_REMOVED lines=11> */
.L_x_188:
[----:B------:R-:W-:Y:S05]  /*4d90*/  BSYNC B1 ;  /* 0x0000000000017941 */ /* 0x000fea0003800000 */
.L_x_187:
[----:B0-----:R-:W-:Y:S01]  /*4da0*/  @!P4 IMAD R9, R38, R153, R164 ;  /* 0x000000992609c224 */ /* 0x001fe200078e02a4 */
[----:B------:R-:W-:Y:S04]  /*4db0*/  BSSY B1, `(.L_x_189) ;  /* 0x0000006000017945 */ /* 0x000fe80003800000 */
[----:B------:R0:W-:Y:S01]  /*4dc0*/  @!P4 STG.E.U8 desc[UR36][R10.64+0x18], R9 ;  /* 0x000018090a00c986 */ /* 0x0001e2000c101124 */
[----:B------:R-:W-:Y:S05]  /*4dd0*/  @P3 BRA `(.L_x_190) ;  /* 0x00000000000c3947 */ /* 0x000fea0003800000 */
[----:B--2---:R-:W0:Y:S02]  /*4de0*/  LDG.E.U8 R155, desc[UR36][R12.64+0x19] ;  /* 0x000019240c9b7981 */ /* 0x004e24000c1e1100 */
[----:B0-----:R-:W-:-:S05]  /*4df0*/  PRMT R9, R155, 0x8880, RZ ;  /* 0x000088809b097816 */ /* 0x001fca00000000ff */
[----:B------:R-:W-:-:S07]  /*4e00*/  IMAD R164, R9, R154, RZ ;  /* 0x0000009a09a47224 */ /* 0x000fce00078e02ff */
.L_x_190:
[----:B------:R-:W-:Y:S05]  /*4e10*/  BSYNC B1 ;  /* 0x0000000000017941 */ /* 0x000fea0003800000 */
.L_x_189:
[----:B------:R-:W-:Y:S01]  /*4e20*/  @!P3 IMAD R39, R39, R153, R164 ;  /* 0x000000992727b224 */ /* 0x000fe200078e02a4 */
[----:B------:R-:W-:Y:S04]  /*4e30*/  BSSY B1, `(.L_x_191) ;  /* 0x0000006000017945 */ /* 0x000fe80003800000 */
[----:B------:R0:W-:Y:S01]  /*4e40*/  @!P3 STG.E.U8 desc[UR36][R10.64+0x19], R39 ;  /* 0x000019270a00b986 */ /* 0x0001e2000c101124 */
[----:B------:R-:W-:Y:S05]  /*4e50*/  @P5 BRA `(.L_x_192) ;  /* 0x00000000000c5947 */ /* 0x000fea0003800000 */
[----:B--2---:R-:W0:Y:S02]  /*4e60*/  LDG.E.U8 R155, desc[UR36][R4.64+0x20] ;  /* 0x00002024049b7981 */ /* 0x004e24000c1e1100 */
[----:B0-----:R-:W-:-:S05]  /*4e70*/  PRMT R9, R155, 0x8880, RZ ;  /* 0x000088809b097816 */ /* 0x001fca00000000ff */
[----:B------:R-:W-:-:S07]  /*4e80*/  IMAD R164, R9, R154, RZ ;  /* 0x0000009a09a47224 */ /* 0x000fce00078e02ff */
.L_x_192:
[----:B------:R-:W-:Y:S05]  /*4e90*/  BSYNC B1 ;  /* 0x0000000000017941 */ /* 0x000fea0003800000 */
.L_x_191:
[----:B0-----:R-:W-:Y:S01]  /*4ea0*/  @!P5 IMAD R9, R40, R153, R164 ;  /* 0x000000992809d224 */ /* 0x001fe200078e02a4 */
[----:B------:R-:W-:Y:S04]  /*4eb0*/  BSSY B1, `(.L_x_193) ;  /* 0x0000006000017945 */ /* 0x000fe80003800000 */
[----:B------:R0:W-:Y:S01]  /*4ec0*/  @!P5 STG.E.U8 desc[UR36][R6.64+0x20], R9 ;  /* 0x000020090600d986 */ /* 0x0001e2000c101124 */
[----:B------:R-:W-:Y:S05]  /*4ed0*/  @P1 BRA `(.L_x_194) ;  /* 0x00000000000c1947 */ /* 0x000fea0003800000 */
[----:B--2---:R-:W0:Y:S02]  /*4ee0*/  LDG.E.U8 R155, desc[UR36][R4.64+0x21] ;  /* 0x00002124049b7981 */ /* 0x004e24000c1e1100 */
[----:B0-----:R-:W-:-:S05]  /*4ef0*/  PRMT R9, R155, 0x8880, RZ ;  /* 0x000088809b097816 */ /* 0x001fca00000000ff */
[----:B------:R-:W-:-:S07]  /*4f00*/  IMAD R164, R9, R154, RZ ;  /* 0x0000009a09a47224 */ /* 0x000fce00078e02ff */
.L_x_194:
[----:B------:R-:W-:Y:S05]  /*4f10*/  BSYNC B1 ;  /* 0x0000000000017941 */ /* 0x000fea0003800000 */
.L_x_193:
        /* <DEDUP_REMOVED lines=11> */
.L_x_196:
[----:B------:R-:W-:Y:S05]  /*4fd0*/  BSYNC B1 ;  /* 0x0000000000017941 */ /* 0x000fea0003800000 */
.L_x_195:
[----:B0-----:R-:W-:Y:S01]  /*4fe0*/  @!P4 IMAD R9, R42, R153, R164 ;  /* 0x000000992a09c224 */ /* 0x001fe200078e02a4 */
[----:B------:R-:W-:Y:S04]  /*4ff0*/  BSSY B1, `(.L_x_197) ;  /* 0x0000006000017945 */ /* 0x000fe80003800000 */
[----:B------:R0:W-:Y:S01]  /*5000*/  @!P4 STG.E.U8 desc[UR36][R10.64+0x20], R9 ;  /* 0x000020090a00c986 */ /* 0x0001e2000c101124 */
[----:B------:R-:W-:Y:S05]  /*5010*/  @P3 BRA `(.L_x_198) ;  /* 0x00000000000c3947 */ /* 0x000fea0003800000 */
[----:B--2---:R-:W0:Y:S02]  /*5020*/  LDG.E.U8 R155, desc[UR36][R12.64+0x21] ;  /* 0x000021240c9b7981 */ /* 0x004e24000c1e1100 */
[----:B0-----:R-:W-:-:S05]  /*5030*/  PRMT R9, R155, 0x8880, RZ ;  /* 0x000088809b097816 */ /* 0x001fca00000000ff */
[----:B------:R-:W-:-:S07]  /*5040*/  IMAD R164, R9, R154, RZ ;  /* 0x0000009a09a47224 */ /* 0x000fce00078e02ff */
.L_x_198:
[----:B------:R-:W-:Y:S05]  /*5050*/  BSYNC B1 ;  /* 0x0000000000017941 */ /* 0x000fea0003800000 */
.L_x_197:
[----:B------:R-:W-:Y:S01]  /*5060*/  @!P3 IMAD R43, R43, R153, R164 ;  /* 0x000000992b2bb224 */ /* 0x000fe200078e02a4 */
[----:B------:R-:W-:Y:S04]  /*5070*/  BSSY B1, `(.L_x_199) ;  /* 0x0000006000017945 */ /* 0x000fe80003800000 */
[----:B------:R0:W-:Y:S01]  /*5080*/  @!P3 STG.E.U8 desc[UR36][R10.64+0x21], R43 ;  /* 0x0000212b0a00b986 */ /* 0x0001e2000c101124 */
[----:B------:R-:W-:Y:S05]  /*5090*/  @P5 BRA `(.L_x_200) ;  /* 0x00000000000c5947 */ /* 0x000fea0003800000 */
[----:B--2---:R-:W0:Y:S02]  /*50a0*/  LDG.E.U8 R155, desc[UR36][R4.64+0x28] ;  /* 0x00002824049b7981 */ /* 0x004e24000c1e1100 */
[----:B0-----:R-:W-:-:S05]  /*50b0*/  PRMT R9, R155, 0x8880, RZ ;  /* 0x000088809b097816 */ /* 0x001fca00000000ff */
[----:B------:R-:W-:-:S07]  /*50c0*/  IMAD R164, R9, R154, RZ ;  /* 0x0000009a09a47224 */ /* 0x000fce00078e02ff */
.L_x_200:
[----:B------:R-:W-:Y:S05]  /*50d0*/  BSYNC B1 ;  /* 0x0000000000017941 */ /* 0x000fea0003800000 */
.L_x_199:
[----:B0-----:R-:W-:Y:S01]  /*50e0*/  @!P5 IMAD R9, R44, R153, R164 ;  /* 0x000000992c09d224 */ /* 0x001fe200078e02a4 */
[----:B------:R-:W-:Y:S04]  /*50f0*/  BSSY B1, `(.L_x_201) ;  /* 0x0000006000017945 */ /* 0x000fe80003800000 */
[----:B------:R0:W-:Y:S01]  /*5100*/  @!P5 STG.E.U8 desc[UR36][R6.64+0x28], R9 ;  /* 0x000028090600d986 */ /* 0x0001e2000c101124 */
[----:B------:R-:W-:Y:S05]  /*5110*/  @P1 BRA `(.L_x_202) ;  /* 0x00000000000c1947 */ /* 0x000fea0003800000 */
[----:B--2---:R-:W0:Y:S02]  /*5120*/  LDG.E.U8 R155, desc[UR36][R4.64+0x29] ;  /* 0x00002924049b7981 */ /* 0x004e24000c1e1100 */
[----:B0-----:R-:W-:-:S05]  /*5130*/  PRMT R9, R155, 0x8880, RZ ;  /* 0x000088809b097816 */ /* 0x001fca00000000ff */
[----:B------:R-:W-:-:S07]  /*5140*/  IMAD R164, R9, R154, RZ ;  /* 0x0000009a09a47224 */ /* 0x000fce00078e02ff */
.L_x_202:
[----:B------:R-:W-:Y:S05]  /*5150*/  BSYNC B1 ;  /* 0x0000000000017941 */ /* 0x000fea0003800000 */
.L_x_201:
        /* <DEDUP_REMOVED lines=11> */
.L_x_204:
[----:B------:R-:W-:Y:S05]  /*5210*/  BSYNC B1 ;  /* 0x0000000000017941 */ /* 0x000fea0003800000 */
.L_x_203:
[----:B0-----:R-:W-:Y:S01]  /*5220*/  @!P4 IMAD R9, R46, R153, R164 ;  /* 0x000000992e09c224 */ /* 0x001fe200078e02a4 */
[----:B------:R-:W-:Y:S04]  /*5230*/  BSSY B1, `(.L_x_205) ;  /* 0x0000006000017945 */ /* 0x000fe80003800000 */
[----:B------:R0:W-:Y:S01]  /*5240*/  @!P4 STG.E.U8 desc[UR36][R10.64+0x28], R9 ;  /* 0x000028090a00c986 */ /* 0x0001e2000c101124 */
[----:B------:R-:W-:Y:S05]  /*5250*/  @P3 BRA `(.L_x_206) ;  /* 0x00000000000c3947 */ /* 0x000fea0003800000 */
[----:B--2---:R-:W0:Y:S02]  /*5260*/  LDG.E.U8 R155, desc[UR36][R12.64+0x29] ;  /* 0x000029240c9b7981 */ /* 0x004e24000c1e1100 */
[----:B0-----:R-:W-:-:S05]  /*5270*/  PRMT R9, R155, 0x8880, RZ ;  /* 0x000088809b097816 */ /* 0x001fca00000000ff */
[----:B------:R-:W-:-:S07]  /*5280*/  IMAD R164, R9, R154, RZ ;  /* 0x0000009a09a47224 */ /* 0x000fce00078e02ff */
.L_x_206:
[----:B------:R-:W-:Y:S05]  /*5290*/  BSYNC B1 ;  /* 0x0000000000017941 */ /* 0x000fea0003800000 */
.L_x_205:
[----:B------:R-:W-:Y:S01]  /*52a0*/  @!P3 IMAD R47, R47, R153, R164 ;  /* 0x000000992f2fb224 */ /* 0x000fe200078e02a4 */
[----:B------:R-:W-:Y:S04]  /*52b0*/  BSSY B1, `(.L_x_207) ;  /* 0x0000006000017945 */ /* 0x000fe80003800000 */
[----:B------:R0:W-:Y:S01]  /*52c0*/  @!P3 STG.E.U8 desc[UR36][R10.64+0x29], R47 ;  /* 0x0000292f0a00b986 */ /* 0x0001e2000c101124 */
[----:B------:R-:W-:Y:S05]  /*52d0*/  @P5 BRA `(.L_x_208) ;  /* 0x00000000000c5947 */ /* 0x000fea0003800000 */
[----:B--2---:R-:W0:Y:S02]  /*52e0*/  LDG.E.U8 R155, desc[UR36][R4.64+0x30] ;  /* 0x00003024049b7981 */ /* 0x004e24000c1e1100 */
[----:B0-----:R-:W-:-:S05]  /*52f0*/  PRMT R9, R155, 0x8880, RZ ;  /* 0x000088809b097816 */ /* 0x001fca00000000ff */
[----:B------:R-:W-:-:S07]  /*5300*/  IMAD R164, R9, R154, RZ ;  /* 0x0000009a09a47224 */ /* 0x000fce00078e02ff */
.L_x_208:
[----:B------:R-:W-:Y:S05]  /*5310*/  BSYNC B1 ;  /* 0x0000000000017941 */ /* 0x000fea0003800000 */
.L_x_207:
[----:B0-----:R-:W-:Y:S01]  /*5320*/  @!P5 IMAD R9, R48, R153, R164 ;  /* 0x000000993009d224 */ /* 0x001fe200078e02a4 */
[----:B------:R-:W-:Y:S04]  /*5330*/  BSSY B1, `(.L_x_209) ;  /* 0x0000006000017945 */ /* 0x000fe80003800000 */
[----:B------:R0:W-:Y:S01]  /*5340*/  @!P5 STG.E.U8 desc[UR36][R6.64+0x30], R9 ;  /* 0x000030090600d986 */ /* 0x0001e2000c101124 */
[----:B------:R-:W-:Y:S05]  /*5350*/  @P1 BRA `(.L_x_210) ;  /* 0x00000000000c1947 */ /* 0x000fea0003800000 */
[----:B--2---:R-:W0:Y:S02]  /*5360*/  LDG.E.U8 R155, desc[UR36][R4.64+0x31] ;  /* 0x00003124049b7981 */ /* 0x004e24000c1e1100 */
[----:B0-----:R-:W-:-:S05]  /*5370*/  PRMT R9, R155, 0x8880, RZ ;  /* 0x000088809b097816 */ /* 0x001fca00000000ff */
[----:B------:R-:W-:-:S07]  /*5380*/  IMAD R164, R9, R154, RZ ;  /* 0x0000009a09a47224 */ /* 0x000fce00078e02ff */
.L_x_210:
[----:B------:R-:W-:Y:S05]  /*5390*/  BSYNC B1 ;  /* 0x0000000000017941 */ /* 0x000fea0003800000 */
.L_x_209:
        /* <DEDUP_REMOVED lines=11> */
.L_x_212:
[----:B------:R-:W-:Y:S05]  /*5450*/  BSYNC B1 ;  /* 0x0000000000017941 */ /* 0x000fea0003800000 */
.L_x_211:
[----:B0-----:R-:W-:Y:S01]  /*5460*/  @!P4 IMAD R9, R50, R153, R164 ;  /* 0x000000993209c224 */ /* 0x001fe200078e02a4 */
[----:B------:R-:W-:Y:S04]  /*5470*/  BSSY B1, `(.L_x_213) ;  /* 0x0000006000017945 */ /* 0x000fe80003800000 */
[----:B------:R0:W-:Y:S01]  /*5480*/  @!P4 STG.E.U8 desc[UR36][R10.64+0x30], R9 ;  /* 0x000030090a00c986 */ /* 0x0001e2000c101124 */
[----:B------:R-:W-:Y:S05]  /*5490*/  @P3 BRA `(.L_x_214) ;  /* 0x00000000000c3947 */ /* 0x000fea0003800000 */
[----:B--2---:R-:W0:Y:S02]  /*54a0*/  LDG.E.U8 R155, desc[UR36][R12.64+0x31] ;  /* 0x000031240c9b7981 */ /* 0x004e24000c1e1100 */
[----:B0-----:R-:W-:-:S05]  /*54b0*/  PRMT R9, R155, 0x8880, RZ ;  /* 0x000088809b097816 */ /* 0x001fca00000000ff */
[----:B------:R-:W-:-:S07]  /*54c0*/  IMAD R164, R9, R154, RZ ;  /* 0x0000009a09a47224 */ /* 0x000fce00078e02ff */
.L_x_214:
[----:B------:R-:W-:Y:S05]  /*54d0*/  BSYNC B1 ;  /* 0x0000000000017941 */ /* 0x000fea0003800000 */
.L_x_213:
[----:B------:R-:W-:Y:S01]  /*54e0*/  @!P3 IMAD R51, R51, R153, R164 ;  /* 0x000000993333b224 */ /* 0x000fe200078e02a4 */
[----:B------:R-:W-:Y:S04]  /*54f0*/  BSSY B1, `(.L_x_215) ;  /* 0x0000006000017945 */ /* 0x000fe80003800000 */
[----:B------:R0:W-:Y:S01]  /*5500*/  @!P3 STG.E.U8 desc[UR36][R10.64+0x31], R51 ;  /* 0x000031330a00b986 */ /* 0x0001e2000c101124 */
[----:B------:R-:W-:Y:S05]  /*5510*/  @P5 BRA `(.L_x_216) ;  /* 0x00000000000c5947 */ /* 0x000fea0003800000 */
[----:B--2---:R-:W0:Y:S02]  /*5520*/  LDG.E.U8 R155, desc[UR36][R4.64+0x38] ;  /* 0x00003824049b7981 */ /* 0x004e24000c1e1100 */
[----:B0-----:R-:W-:-:S05]  /*5530*/  PRMT R9, R155, 0x8880, RZ ;  /* 0x000088809b097816 */ /* 0x001fca00000000ff */
[----:B------:R-:W-:-:S07]  /*5540*/  IMAD R164, R9, R154, RZ ;  /* 0x0000009a09a47224 */ /* 0x000fce00078e02ff */
.L_x_216:
[----:B------:R-:W-:Y:S05]  /*5550*/  BSYNC B1 ;  /* 0x0000000000017941 */ /* 0x000fea0003800000 */
.L_x_215:
[----:B0-----:R-:W-:Y:S01]  /*5560*/  @!P5 IMAD R9, R52, R153, R164 ;  /* 0x000000993409d224 */ /* 0x001fe200078e02a4 */
[----:B------:R-:W-:Y:S04]  /*5570*/  BSSY B1, `(.L_x_217) ;  /* 0x0000006000017945 */ /* 0x000fe80003800000 */
[----:B------:R0:W-:Y:S01]  /*5580*/  @!P5 STG.E.U8 desc[UR36][R6.64+0x38], R9 ;  /* 0x000038090600d986 */ /* 0x0001e2000c101124 */
[----:B------:R-:W-:Y:S05]  /*5590*/  @P1 BRA `(.L_x_218) ;  /* 0x00000000000c1947 */ /* 0x000fea0003800000 */
[----:B--2---:R-:W0:Y:S02]  /*55a0*/  LDG.E.U8 R155, desc[UR36][R4.64+0x39] ;  /* 0x00003924049b7981 */ /* 0x004e24000c1e1100 */
[----:B0-----:R-:W-:-:S05]  /*55b0*/  PRMT R9, R155, 0x8880, RZ ;  /* 0x000088809b097816 */ /* 0x001fca00000000ff */
[----:B------:R-:W-:-:S07]  /*55c0*/  IMAD R164, R9, R154, RZ ;  /* 0x0000009a09a47224 */ /* 0x000fce00078e02ff */
.L_x_218:
[----:B------:R-:W-:Y:S05]  /*55d0*/  BSYNC B1 ;  /* 0x0000000000017941 */ /* 0x000fea0003800000 */
.L_x_217:
        /* <DEDUP_REMOVED lines=11> */
.L_x_220:
[----:B------:R-:W-:Y:S05]  /*5690*/  BSYNC B1 ;  /* 0x0000000000017941 */ /* 0x000fea0003800000 */
.L_x_219:
[----:B0-----:R-:W-:Y:S01]  /*56a0*/  @!P4 IMAD R9, R54, R153, R164 ;  /* 0x000000993609c224 */ /* 0x001fe200078e02a4 */
[----:B------:R-:W-:Y:S04]  /*56b0*/  BSSY B1, `(.L_x_221) ;  /* 0x0000006000017945 */ /* 0x000fe80003800000 */
[----:B------:R0:W-:Y:S01]  /*56c0*/  @!P4 STG.E.U8 desc[UR36][R10.64+0x38], R9 ;  /* 0x000038090a00c986 */ /* 0x0001e2000c101124 */
[----:B------:R-:W-:Y:S05]  /*56d0*/  @P3 BRA `(.L_x_222) ;  /* 0x00000000000c3947 */ /* 0x000fea0003800000 */
[----:B--2---:R-:W0:Y:S02]  /*56e0*/  LDG.E.U8 R155, desc[UR36][R12.64+0x39] ;  /* 0x000039240c9b7981 */ /* 0x004e24000c1e1100 */
[----:B0-----:R-:W-:-:S05]  /*56f0*/  PRMT R9, R155, 0x8880, RZ ;  /* 0x000088809b097816 */ /* 0x001fca00000000ff */
[----:B------:R-:W-:-:S07]  /*5700*/  IMAD R164, R9, R154, RZ ;  /* 0x0000009a09a47224 */ /* 0x000fce00078e02ff */
.L_x_222:
[----:B------:R-:W-:Y:S05]  /*5710*/  BSYNC B1 ;  /* 0x0000000000017941 */ /* 0x000fea0003800000 */
.L_x_221:
[----:B------:R-:W-:Y:S01]  /*5720*/  @!P3 IMAD R55, R55, R153, R164 ;  /* 0x000000993737b224 */ /* 0x000fe200078e02a4 */
[----:B------:R-:W-:Y:S04]  /*5730*/  BSSY B1, `(.L_x_223) ;  /* 0x0000006000017945 */ /* 0x000fe80003800000 */
[----:B------:R0:W-:Y:S01]  /*5740*/  @!P3 STG.E.U8 desc[UR36][R10.64+0x39], R55 ;  /* 0x000039370a00b986 */ /* 0x0001e2000c101124 */
[----:B------:R-:W-:Y:S05]  /*5750*/  @P5 BRA `(.L_x_224) ;  /* 0x00000000000c5947 */ /* 0x000fea0003800000 */
[----:B--2---:R-:W0:Y:S02]  /*5760*/  LDG.E.U8 R155, desc[UR36][R4.64+0x40] ;  /* 0x00004024049b7981 */ /* 0x004e24000c1e1100 */
[----:B0-----:R-:W-:-:S05]  /*5770*/  PRMT R9, R155, 0x8880, RZ ;  /* 0x000088809b097816 */ /* 0x001fca00000000ff */
[----:B------:R-:W-:-:S07]  /*5780*/  IMAD R164, R9, R154, RZ ;  /* 0x0000009a09a47224 */ /* 0x000fce00078e02ff */
.L_x_224:
[----:B------:R-:W-:Y:S05]  /*5790*/  BSYNC B1 ;  /* 0x0000000000017941 */ /* 0x000fea0003800000 */
.L_x_223:
[----:B0-----:R-:W-:Y:S01]  /*57a0*/  @!P5 IMAD R9, R56, R153, R164 ;  /* 0x000000993809d224 */ /* 0x001fe200078e02a4 */
[----:B------:R-:W-:Y:S04]  /*57b0*/  BSSY B1, `(.L_x_225) ;  /* 0x0000006000017945 */ /* 0x000fe80003800000 */
[----:B------:R0:W-:Y:S01]  /*57c0*/  @!P5 STG.E.U8 desc[UR36][R6.64+0x40], R9 ;  /* 0x000040090600d986 */ /* 0x0001e2000c101124 */
[----:B------:R-:W-:Y:S05]  /*57d0*/  @P1 BRA `(.L_x_226) ;  /* 0x00000000000c1947 */ /* 0x000fea0003800000 */
[----:B--2---:R-:W0:Y:S02]  /*57e0*/  LDG.E.U8 R155, desc[UR36][R4.64+0x41] ;  /* 0x00004124049b7981 */ /* 0x004e24000c1e1100 */
[----:B0-----:R-:W-:-:S05]  /*57f0*/  PRMT R9, R155, 0x8880, RZ ;  /* 0x000088809b097816 */ /* 0x001fca00000000ff */
[----:B------:R-:W-:-:S07]  /*5800*/  IMAD R164, R9, R154, RZ ;  /* 0x0000009a09a47224 */ /* 0x000fce00078e02ff */
.L_x_226:
[----:B------:R-:W-:Y:S05]  /*5810*/  BSYNC B1 ;  /* 0x0000000000017941 */ /* 0x000fea0003800000 */
.L_x_225:
        /* <DEDUP_REMOVED lines=11> */
.L_x_228:
[----:B------:R-:W-:Y:S05]  /*58d0*/  BSYNC B1 ;  /* 0x0000000000017941 */ /* 0x000fea0003800000 */
.L_x_227:
[----:B0-----:R-:W-:Y:S01]  /*58e0*/  @!P4 IMAD R9, R58, R153, R164 ;  /* 0x000000993a09c224 */ /* 0x001fe200078e02a4 */
[----:B------:R-:W-:Y:S04]  /*58f0*/  BSSY B1, `(.L_x_229) ;  /* 0x0000006000017945 */ /* 0x000fe80003800000 */
[----:B------:R0:W-:Y:S01]  /*5900*/  @!P4 STG.E.U8 desc[UR36][R10.64+0x40], R9 ;  /* 0x000040090a00c986 */ /* 0x0001e2000c101124 */
[----:B------:R-:W-:Y:S05]  /*5910*/  @P3 BRA `(.L_x_230) ;  /* 0x00000000000c3947 */ /* 0x000fea0003800000 */
[----:B--2---:R-:W0:Y:S02]  /*5920*/  LDG.E.U8 R155, desc[UR36][R12.64+0x41] ;  /* 0x000041240c9b7981 */ /* 0x004e24000c1e1100 */
[----:B0-----:R-:W-:-:S05]  /*5930*/  PRMT R9, R155, 0x8880, RZ ;  /* 0x000088809b097816 */ /* 0x001fca00000000ff */
[----:B------:R-:W-:-:S07]  /*5940*/  IMAD R164, R9, R154, RZ ;  /* 0x0000009a09a47224 */ /* 0x000fce00078e02ff */
.L_x_230:
[----:B------:R-:W-:Y:S05]  /*5950*/  BSYNC B1 ;  /* 0x0000000000017941 */ /* 0x000fea0003800000 */
.L_x_229:
[----:B------:R-:W-:Y:S01]  /*5960*/  @!P3 IMAD R59, R59, R153, R164 ;  /* 0x000000993b3bb224 */ /* 0x000fe200078e02a4 */
[----:B------:R-:W-:Y:S04]  /*5970*/  BSSY B1, `(.L_x_231) ;  /* 0x0000006000017945 */ /* 0x000fe80003800000 */
[----:B------:R0:W-:Y:S01]  /*5980*/  @!P3 STG.E.U8 desc[UR36][R10.64+0x41], R59 ;  /* 0x0000413b0a00b986 */ /* 0x0001e2000c101124 */
[----:B------:R-:W-:Y:S05]  /*5990*/  @P5 BRA `(.L_x_232) ;  /* 0x00000000000c5947 */ /* 0x000fea0003800000 */
[----:B--2---:R-:W0:Y:S02]  /*59a0*/  LDG.E.U8 R155, desc[UR36][R4.64+0x48] ;  /* 0x00004824049b7981 */ /* 0x004e24000c1e1100 */
[----:B0-----:R-:W-:-:S05]  /*59b0*/  PRMT R9, R155, 0x8880, RZ ;  /* 0x000088809b097816 */ /* 0x001fca00000000ff */
[----:B------:R-:W-:-:S07]  /*59c0*/  IMAD R164, R9, R154, RZ ;  /* 0x0000009a09a47224 */ /* 0x000fce00078e02ff */
.L_x_232:
[----:B------:R-:W-:Y:S05]  /*59d0*/  BSYNC B1 ;  /* 0x0000000000017941 */ /* 0x000fea0003800000 */
.L_x_231:
[----:B0-----:R-:W-:Y:S01]  /*59e0*/  @!P5 IMAD R9, R60, R153, R164 ;  /* 0x000000993c09d224 */ /* 0x001fe200078e02a4 */
[----:B------:R-:W-:Y:S04]  /*59f0*/  BSSY B1, `(.L_x_233) ;  /* 0x0000006000017945 */ /* 0x000fe80003800000 */
[----:B------:R0:W-:Y:S01]  /*5a00*/  @!P5 STG.E.U8 desc[UR36][R6.64+0x48], R9 ;  /* 0x000048090600d986 */ /* 0x0001e2000c101124 */
[----:B------:R-:W-:Y:S05]  /*5a10*/  @P1 BRA `(.L_x_234) ;  /* 0x00000000000c1947 */ /* 0x000fea0003800000 */
[----:B--2---:R-:W0:Y:S02]  /*5a20*/  LDG.E.U8 R155, desc[UR36][R4.64+0x49] ;  /* 0x00004924049b7981 */ /* 0x004e24000c1e1100 */
[----:B0-----:R-:W-:-:S05]  /*5a30*/  PRMT R9, R155, 0x8880, RZ ;  /* 0x000088809b097816 */ /* 0x001fca00000000ff */
[----:B------:R-:W-:-:S07]  /*5a40*/  IMAD R164, R9, R154, RZ ;  /* 0x0000009a09a47224 */ /* 0x000fce00078e02ff */
.L_x_234:
[----:B------:R-:W-:Y:S05]  /*5a50*/  BSYNC B1 ;  /* 0x0000000000017941 */ /* 0x000fea0003800000 */
.L_x_233:
        /* <DEDUP_REMOVED lines=11> */
.L_x_236:
[----:B------:R-:W-:Y:S05]  /*5b10*/  BSYNC B1 ;  /* 0x0000000000017941 */ /* 0x000fea0003800000 */
.L_x_235:
[----:B0-----:R-:W-:Y:S01]  /*5b20*/  @!P4 IMAD R9, R62, R153, R164 ;  /* 0x000000993e09c224 */ /* 0x001fe200078e02a4 */
[----:B------:R-:W-:Y:S04]  /*5b30*/  BSSY B1, `(.L_x_237) ;  /* 0x0000006000017945 */ /* 0x000fe80003800000 */
[----:B------:R0:W-:Y:S01]  /*5b40*/  @!P4 STG.E.U8 desc[UR36][R10.64+0x48], R9 ;  /* 0x000048090a00c986 */ /* 0x0001e2000c101124 */
[----:B------:R-:W-:Y:S05]  /*5b50*/  @P3 BRA `(.L_x_238) ;  /* 0x00000000000c3947 */ /* 0x000fea0003800000 */
[----:B--2---:R-:W0:Y:S02]  /*5b60*/  LDG.E.U8 R155, desc[UR36][R12.64+0x49] ;  /* 0x000049240c9b7981 */ /* 0x004e24000c1e1100 */
[----:B0-----:R-:W-:-:S05]  /*5b70*/  PRMT R9, R155, 0x8880, RZ ;  /* 0x000088809b097816 */ /* 0x001fca00000000ff */
[----:B------:R-:W-:-:S07]  /*5b80*/  IMAD R164, R9, R154, RZ ;  /* 0x0000009a09a47224 */ /* 0x000fce00078e02ff */
.L_x_238:
[----:B------:R-:W-:Y:S05]  /*5b90*/  BSYNC B1 ;  /* 0x0000000000017941 */ /* 0x000fea0003800000 */
.L_x_237:
[----:B------:R-:W-:Y:S01]  /*5ba0*/  @!P3 IMAD R63, R63, R153, R164 ;  /* 0x000000993f3fb224 */ /* 0x000fe200078e02a4 */
[----:B------:R-:W-:Y:S04]  /*5bb0*/  BSSY B1, `(.L_x_239) ;  /* 0x0000006000017945 */ /* 0x000fe80003800000 */
[----:B------:R0:W-:Y:S01]  /*5bc0*/  @!P3 STG.E.U8 desc[UR36][R10.64+0x49], R63 ;  /* 0x0000493f0a00b986 */ /* 0x0001e2000c101124 */
[----:B------:R-:W-:Y:S05]  /*5bd0*/  @P5 BRA `(.L_x_240) ;  /* 0x00000000000c5947 */ /* 0x000fea0003800000 */
[----:B--2---:R-:W0:Y:S02]  /*5be0*/  LDG.E.U8 R155, desc[UR36][R4.64+0x50] ;  /* 0x00005024049b7981 */ /* 0x004e24000c1e1100 */
[----:B0-----:R-:W-:-:S05]  /*5bf0*/  PRMT R9, R155, 0x8880, RZ ;  /* 0x000088809b097816 */ /* 0x001fca00000000ff */
[----:B------:R-:W-:-:S07]  /*5c00*/  IMAD R164, R9, R154, RZ ;  /* 0x0000009a09a47224 */ /* 0x000fce00078e02ff */
.L_x_240:
[----:B------:R-:W-:Y:S05]  /*5c10*/  BSYNC B1 ;  /* 0x0000000000017941 */ /* 0x000fea0003800000 */
.L_x_239:
[----:B0-----:R-:W-:Y:S01]  /*5c20*/  @!P5 IMAD R9, R64, R153, R164 ;  /* 0x000000994009d224 */ /* 0x001fe200078e02a4 */
[----:B------:R-:W-:Y:S04]  /*5c30*/  BSSY B1, `(.L_x_241) ;  /* 0x0000006000017945 */ /* 0x000fe80003800000 */
[----:B------:R0:W-:Y:S01]  /*5c40*/  @!P5 STG.E.U8 desc[UR36][R6.64+0x50], R9 ;  /* 0x000050090600d986 */ /* 0x0001e2000c101124 */
[----:B------:R-:W-:Y:S05]  /*5c50*/  @P1 BRA `(.L_x_242) ;  /* 0x00000000000c1947 */ /* 0x000fea0003800000 */
[----:B--2---:R-:W0:Y:S02]  /*5c60*/  LDG.E.U8 R155, desc[UR36][R4.64+0x51] ;  /* 0x00005124049b7981 */ /* 0x004e24000c1e1100 */
[----:B0-----:R-:W-:-:S05]  /*5c70*/  PRMT R9, R155, 0x8880, RZ ;  /* 0x000088809b097816 */ /* 0x001fca00000000ff */
[----:B------:R-:W-:-:S07]  /*5c80*/  IMAD R164, R9, R154, RZ ;  /* 0x0000009a09a47224 */ /* 0x000fce00078e02ff */
.L_x_242:
[----:B------:R-:W-:Y:S05]  /*5c90*/  BSYNC B1 ;  /* 0x0000000000017941 */ /* 0x000fea0003800000 */
.L_x_241:
        /* <DEDUP_REMOVED lines=11> */
.L_x_244:
[----:B------:R-:W-:Y:S05]  /*5d50*/  BSYNC B1 ;  /* 0x0000000000017941 */ /* 0x000fea0003800000 */
.L_x_243:
[----:B0-----:R-:W-:Y:S01]  /*5d60*/  @!P4 IMAD R9, R66, R153, R164 ;  /* 0x000000994209c224 */ /* 0x001fe200078e02a4 */
[----:B------:R-:W-:Y:S04]  /*5d70*/  BSSY B1, `(.L_x_245) ;  /* 0x0000006000017945 */ /* 0x000fe80003800000 */
[----:B------:R0:W-:Y:S01]  /*5d80*/  @!P4 STG.E.U8 desc[UR36][R10.64+0x50], R9 ;  /* 0x000050090a00c986 */ /* 0x0001e2000c101124 */
[----:B------:R-:W-:Y:S05]  /*5d90*/  @P3 BRA `(.L_x_246) ;  /* 0x00000000000c3947 */ /* 0x000fea0003800000 */
[----:B--2---:R-:W0:Y:S02]  /*5da0*/  LDG.E.U8 R155, desc[UR36][R12.64+0x51] ;  /* 0x000051240c9b7981 */ /* 0x004e24000c1e1100 */
[----:B0-----:R-:W-:-:S05]  /*5db0*/  PRMT R9, R155, 0x8880, RZ ;  /* 0x000088809b097816 */ /* 0x001fca00000000ff */
[----:B------:R-:W-:-:S07]  /*5dc0*/  IMAD R164, R9, R154, RZ ;  /* 0x0000009a09a47224 */ /* 0x000fce00078e02ff */
.L_x_246:
[----:B------:R-:W-:Y:S05]  /*5dd0*/  BSYNC B1 ;  /* 0x0000000000017941 */ /* 0x000fea0003800000 */
.L_x_245:
[----:B------:R-:W-:Y:S01]  /*5de0*/  @!P3 IMAD R67, R67, R153, R164 ;  /* 0x000000994343b224 */ /* 0x000fe200078e02a4 */
[----:B------:R-:W-:Y:S04]  /*5df0*/  BSSY B1, `(.L_x_247) ;  /* 0x0000006000017945 */ /* 0x000fe80003800000 */
[----:B------:R0:W-:Y:S01]  /*5e00*/  @!P3 STG.E.U8 desc[UR36][R10.64+0x51], R67 ;  /* 0x000051430a00b986 */ /* 0x0001e2000c101124 */
[----:B------:R-:W-:Y:S05]  /*5e10*/  @P5 BRA `(.L_x_248) ;  /* 0x00000000000c5947 */ /* 0x000fea0003800000 */
[----:B--2---:R-:W0:Y:S02]  /*5e20*/  LDG.E.U8 R155, desc[UR36][R4.64+0x58] ;  /* 0x00005824049b7981 */ /* 0x004e24000c1e1100 */
[----:B0-----:R-:W-:-:S05]  /*5e30*/  PRMT R9, R155, 0x8880, RZ ;  /* 0x000088809b097816 */ /* 0x001fca00000000ff */
[----:B------:R-:W-:-:S07]  /*5e40*/  IMAD R164, R9, R154, RZ ;  /* 0x0000009a09a47224 */ /* 0x000fce00078e02ff */
.L_x_248:
[----:B------:R-:W-:Y:S05]  /*5e50*/  BSYNC B1 ;  /* 0x0000000000017941 */ /* 0x000fea0003800000 */
.L_x_247:
[----:B0-----:R-:W-:Y:S01]  /*5e60*/  @!P5 IMAD R9, R68, R153, R164 ;  /* 0x000000994409d224 */ /* 0x001fe200078e02a4 */
[----:B------:R-:W-:Y:S04]  /*5e70*/  BSSY B1, `(.L_x_249) ;  /* 0x0000006000017945 */ /* 0x000fe80003800000 */
[----:B------:R0:W-:Y:S01]  /*5e80*/  @!P5 STG.E.U8 desc[UR36][R6.64+0x58], R9 ;  /* 0x000058090600d986 */ /* 0x0001e2000c101124 */
[----:B------:R-:W-:Y:S05]  /*5e90*/  @P1 BRA `(.L_x_250) ;  /* 0x00000000000c1947 */ /* 0x000fea0003800000 */
[----:B--2---:R-:W0:Y:S02]  /*5ea0*/  LDG.E.U8 R155, desc[UR36][R4.64+0x59] ;  /* 0x00005924049b7981 */ /* 0x004e24000c1e1100 */
[----:B0-----:R-:W-:-:S05]  /*5eb0*/  PRMT R9, R155, 0x8880, RZ ;  /* 0x000088809b097816 */ /* 0x001fca00000000ff */
[----:B------:R-:W-:-:S07]  /*5ec0*/  IMAD R164, R9, R154, RZ ;  /* 0x0000009a09a47224 */ /* 0x000fce00078e02ff */
.L_x_250:
[----:B------:R-:W-:Y:S05]  /*5ed0*/  BSYNC B1 ;  /* 0x0000000000017941 */ /* 0x000fea0003800000 */
.L_x_249:
        /* <DEDUP_REMOVED lines=11> */
.L_x_252:
[----:B------:R-:W-:Y:S05]  /*5f90*/  BSYNC B1 ;  /* 0x0000000000017941 */ /* 0x000fea0003800000 */
.L_x_251:
[----:B0-----:R-:W-:Y:S01]  /*5fa0*/  @!P4 IMAD R9, R70, R153, R164 ;  /* 0x000000994609c224 */ /* 0x001fe200078e02a4 */
[----:B------:R-:W-:Y:S04]  /*5fb0*/  BSSY B1, `(.L_x_253) ;  /* 0x0000006000017945 */ /* 0x000fe80003800000 */
[----:B------:R0:W-:Y:S01]  /*5fc0*/  @!P4 STG.E.U8 desc[UR36][R10.64+0x58], R9 ;  /* 0x000058090a00c986 */ /* 0x0001e2000c101124 */
[----:B------:R-:W-:Y:S05]  /*5fd0*/  @P3 BRA `(.L_x_254) ;  /* 0x00000000000c3947 */ /* 0x000fea0003800000 */
[----:B--2---:R-:W0:Y:S02]  /*5fe0*/  LDG.E.U8 R155, desc[UR36][R12.64+0x59] ;  /* 0x000059240c9b7981 */ /* 0x004e24000c1e1100 */
[----:B0-----:R-:W-:-:S05]  /*5ff0*/  PRMT R9, R155, 0x8880, RZ ;  /* 0x000088809b097816 */ /* 0x001fca00000000ff */
[----:B------:R-:W-:-:S07]  /*6000*/  IMAD R164, R9, R154, RZ ;  /* 0x0000009a09a47224 */ /* 0x000fce00078e02ff */
.L_x_254:
[----:B------:R-:W-:Y:S05]  /*6010*/  BSYNC B1 ;  /* 0x0000000000017941 */ /* 0x000fea0003800000 */
.L_x_253:
[----:B------:R-:W-:Y:S01]  /*6020*/  @!P3 IMAD R71, R71, R153, R164 ;  /* 0x000000994747b224 */ /* 0x000fe200078e02a4 */
[----:B------:R-:W-:Y:S04]  /*6030*/  BSSY B1, `(.L_x_255) ;  /* 0x0000006000017945 */ /* 0x000fe80003800000 */
[----:B------:R0:W-:Y:S01]  /*6040*/  @!P3 STG.E.U8 desc[UR36][R10.64+0x59], R71 ;  /* 0x000059470a00b986 */ /* 0x0001e2000c101124 */
[----:B------:R-:W-:Y:S05]  /*6050*/  @P5 BRA `(.L_x_256) ;  /* 0x00000000000c5947 */ /* 0x000fea0003800000 */
[----:B--2---:R-:W0:Y:S02]  /*6060*/  LDG.E.U8 R155, desc[UR36][R4.64+0x60] ;  /* 0x00006024049b7981 */ /* 0x004e24000c1e1100 */
[----:B0-----:R-:W-:-:S05]  /*6070*/  PRMT R9, R155, 0x8880, RZ ;  /* 0x000088809b097816 */ /* 0x001fca00000000ff */
[----:B------:R-:W-:-:S07]  /*6080*/  IMAD R164, R9, R154, RZ ;  /* 0x0000009a09a47224 */ /* 0x000fce00078e02ff */
.L_x_256:
[----:B------:R-:W-:Y:S05]  /*6090*/  BSYNC B1 ;  /* 0x0000000000017941 */ /* 0x000fea0003800000 */
.L_x_255:
[----:B0-----:R-:W-:Y:S01]  /*60a0*/  @!P5 IMAD R9, R72, R153, R164 ;  /* 0x000000994809d224 */ /* 0x001fe200078e02a4 */
[----:B------:R-:W-:Y:S04]  /*60b0*/  BSSY B1, `(.L_x_257) ;  /* 0x0000006000017945 */ /* 0x000fe80003800000 */
[----:B------:R0:W-:Y:S01]  /*60c0*/  @!P5 STG.E.U8 desc[UR36][R6.64+0x60], R9 ;  /* 0x000060090600d986 */ /* 0x0001e2000c101124 */
[----:B------:R-:W-:Y:S05]  /*60d0*/  @P1 BRA `(.L_x_258) ;  /* 0x00000000000c1947 */ /* 0x000fea0003800000 */
[----:B--2---:R-:W0:Y:S02]  /*60e0*/  LDG.E.U8 R155, desc[UR36][R4.64+0x61] ;  /* 0x00006124049b7981 */ /* 0x004e24000c1e1100 */
[----:B0-----:R-:W-:-:S05]  /*60f0*/  PRMT R9, R155, 0x8880, RZ ;  /* 0x000088809b097816 */ /* 0x001fca00000000ff */
[----:B------:R-:W-:-:S07]  /*6100*/  IMAD R164, R9, R154, RZ ;  /* 0x0000009a09a47224 */ /* 0x000fce00078e02ff */
.L_x_258:
[----:B------:R-:W-:Y:S05]  /*6110*/  BSYNC B1 ;  /* 0x0000000000017941 */ /* 0x000fea0003800000 */
.L_x_257:
        /* <DEDUP_REMOVED lines=11> */
.L_x_260:
[----:B------:R-:W-:Y:S05]  /*61d0*/  BSYNC B1 ;  /* 0x0000000000017941 */ /* 0x000fea0003800000 */
.L_x_259:
[----:B0-----:R-:W-:Y:S01]  /*61e0*/  @!P4 IMAD R9, R74, R153, R164 ;  /* 0x000000994a09c224 */ /* 0x001fe200078e02a4 */
[----:B------:R-:W-:Y:S04]  /*61f0*/  BSSY B1, `(.L_x_261) ;  /* 0x0000006000017945 */ /* 0x000fe80003800000 */
[----:B------:R0:W-:Y:S01]  /*6200*/  @!P4 STG.E.U8 desc[UR36][R10.64+0x60], R9 ;  /* 0x000060090a00c986 */ /* 0x0001e2000c101124 */
[----:B------:R-:W-:Y:S05]  /*6210*/  @P3 BRA `(.L_x_262) ;  /* 0x00000000000c3947 */ /* 0x000fea0003800000 */
[----:B--2---:R-:W0:Y:S02]  /*6220*/  LDG.E.U8 R155, desc[UR36][R12.64+0x61] ;  /* 0x000061240c9b7981 */ /* 0x004e24000c1e1100 */
[----:B0-----:R-:W-:-:S05]  /*6230*/  PRMT R9, R155, 0x8880, RZ ;  /* 0x000088809b097816 */ /* 0x001fca00000000ff */
[----:B------:R-:W-:-:S07]  /*6240*/  IMAD R164, R9, R154, RZ ;  /* 0x0000009a09a47224 */ /* 0x000fce00078e02ff */
.L_x_262:
[----:B------:R-:W-:Y:S05]  /*6250*/  BSYNC B1 ;  /* 0x0000000000017941 */ /* 0x000fea0003800000 */
.L_x_261:
[----:B------:R-:W-:Y:S01]  /*6260*/  @!P3 IMAD R75, R75, R153, R164 ;  /* 0x000000994b4bb224 */ /* 0x000fe200078e02a4 */
[----:B------:R-:W-:Y:S04]  /*6270*/  BSSY B1, `(.L_x_263) ;  /* 0x0000006000017945 */ /* 0x000fe80003800000 */
[----:B------:R0:W-:Y:S01]  /*6280*/  @!P3 STG.E.U8 desc[UR36][R10.64+0x61], R75 ;  /* 0x0000614b0a00b986 */ /* 0x0001e2000c101124 */
[----:B------:R-:W-:Y:S05]  /*6290*/  @P5 BRA `(.L_x_264) ;  /* 0x00000000000c5947 */ /* 0x000fea0003800000 */
[----:B--2---:R-:W0:Y:S02]  /*62a0*/  LDG.E.U8 R155, desc[UR36][R4.64+0x68] ;  /* 0x00006824049b7981 */ /* 0x004e24000c1e1100 */
[----:B0-----:R-:W-:-:S05]  /*62b0*/  PRMT R9, R155, 0x8880, RZ ;  /* 0x000088809b097816 */ /* 0x001fca00000000ff */
[----:B------:R-:W-:-:S07]  /*62c0*/  IMAD R164, R9, R154, RZ ;  /* 0x0000009a09a47224 */ /* 0x000fce00078e02ff */
.L_x_264:
[----:B------:R-:W-:Y:S05]  /*62d0*/  BSYNC B1 ;  /* 0x0000000000017941 */ /* 0x000fea0003800000 */
.L_x_263:
[----:B0-----:R-:W-:Y:S01]  /*62e0*/  @!P5 IMAD R9, R76, R153, R164 ;  /* 0x000000994c09d224 */ /* 0x001fe200078e02a4 */
[----:B------:R-:W-:Y:S04]  /*62f0*/  BSSY B1, `(.L_x_265) ;  /* 0x0000006000017945 */ /* 0x000fe80003800000 */
[----:B------:R0:W-:Y:S01]  /*6300*/  @!P5 STG.E.U8 desc[UR36][R6.64+0x68], R9 ;  /* 0x000068090600d986 */ /* 0x0001e2000c101124 */
[----:B------:R-:W-:Y:S05]  /*6310*/  @P1 BRA `(.L_x_266) ;  /* 0x00000000000c1947 */ /* 0x000fea0003800000 */
[----:B--2---:R-:W0:Y:S02]  /*6320*/  LDG.E.U8 R155, desc[UR36][R4.64+0x69] ;  /* 0x00006924049b7981 */ /* 0x004e24000c1e1100 */
[----:B0-----:R-:W-:-:S05]  /*6330*/  PRMT R9, R155, 0x8880, RZ ;  /* 0x000088809b097816 */ /* 0x001fca00000000ff */
[----:B------:R-:W-:-:S07]  /*6340*/  IMAD R164, R9, R154, RZ ;  /* 0x0000009a09a47224 */ /* 0x000fce00078e02ff */
.L_x_266:
[----:B------:R-:W-:Y:S05]  /*6350*/  BSYNC B1 ;  /* 0x0000000000017941 */ /* 0x000fea0003800000 */
.L_x_265:
        /* <DEDUP_REMOVED lines=11> */
.L_x_268:
[----:B------:R-:W-:Y:S05]  /*6410*/  BSYNC B1 ;  /* 0x0000000000017941 */ /* 0x000fea0003800000 */
.L_x_267:
[----:B0-----:R-:W-:Y:S01]  /*6420*/  @!P4 IMAD R9, R78, R153, R164 ;  /* 0x000000994e09c224 */ /* 0x001fe200078e02a4 */
[----:B------:R-:W-:Y:S04]  /*6430*/  BSSY B1, `(.L_x_269) ;  /* 0x0000006000017945 */ /* 0x000fe80003800000 */
[----:B------:R0:W-:Y:S01]  /*6440*/  @!P4 STG.E.U8 desc[UR36][R10.64+0x68], R9 ;  /* 0x000068090a00c986 */ /* 0x0001e2000c101124 */
[----:B------:R-:W-:Y:S05]  /*6450*/  @P3 BRA `(.L_x_270) ;  /* 0x00000000000c3947 */ /* 0x000fea0003800000 */
[----:B--2---:R-:W0:Y:S02]  /*6460*/  LDG.E.U8 R155, desc[UR36][R12.64+0x69] ;  /* 0x000069240c9b7981 */ /* 0x004e24000c1e1100 */
[----:B0-----:R-:W-:-:S05]  /*6470*/  PRMT R9, R155, 0x8880, RZ ;  /* 0x000088809b097816 */ /* 0x001fca00000000ff */
[----:B------:R-:W-:-:S07]  /*6480*/  IMAD R164, R9, R154, RZ ;  /* 0x0000009a09a47224 */ /* 0x000fce00078e02ff */
.L_x_270:
[----:B------:R-:W-:Y:S05]  /*6490*/  BSYNC B1 ;  /* 0x0000000000017941 */ /* 0x000fea0003800000 */
.L_x_269:
[----:B------:R-:W-:Y:S01]  /*64a0*/  @!P3 IMAD R79, R79, R153, R164 ;  /* 0x000000994f4fb224 */ /* 0x000fe200078e02a4 */
[----:B------:R-:W-:Y:S04]  /*64b0*/  BSSY B1, `(.L_x_271) ;  /* 0x0000006000017945 */ /* 0x000fe80003800000 */
[----:B------:R0:W-:Y:S01]  /*64c0*/  @!P3 STG.E.U8 desc[UR36][R10.64+0x69], R79 ;  /* 0x0000694f0a00b986 */ /* 0x0001e2000c101124 */
[----:B------:R-:W-:Y:S05]  /*64d0*/  @P5 BRA `(.L_x_272) ;  /* 0x00000000000c5947 */ /* 0x000fea0003800000 */
[----:B--2---:R-:W0:Y:S02]  /*64e0*/  LDG.E.U8 R155, desc[UR36][R4.64+0x70] ;  /* 0x00007024049b7981 */ /* 0x004e24000c1e1100 */
[----:B0-----:R-:W-:-:S05]  /*64f0*/  PRMT R9, R155, 0x8880, RZ ;  /* 0x000088809b097816 */ /* 0x001fca00000000ff */
[----:B------:R-:W-:-:S07]  /*6500*/  IMAD R164, R9, R154, RZ ;  /* 0x0000009a09a47224 */ /* 0x000fce00078e02ff */
.L_x_272:
[----:B------:R-:W-:Y:S05]  /*6510*/  BSYNC B1 ;  /* 0x0000000000017941 */ /* 0x000fea0003800000 */
.L_x_271:
[----:B0-----:R-:W-:Y:S01]  /*6520*/  @!P5 IMAD R9, R80, R153, R164 ;  /* 0x000000995009d224 */ /* 0x001fe200078e02a4 */
[----:B------:R-:W-:Y:S04]  /*6530*/  BSSY B1, `(.L_x_273) ;  /* 0x0000006000017945 */ /* 0x000fe80003800000 */
[----:B------:R0:W-:Y:S01]  /*6540*/  @!P5 STG.E.U8 desc[UR36][R6.64+0x70], R9 ;  /* 0x000070090600d986 */ /* 0x0001e2000c101124 */
[----:B------:R-:W-:Y:S05]  /*6550*/  @P1 BRA `(.L_x_274) ;  /* 0x00000000000c1947 */ /* 0x000fea0003800000 */
[----:B--2---:R-:W0:Y:S02]  /*6560*/  LDG.E.U8 R155, desc[UR36][R4.64+0x71] ;  /* 0x00007124049b7981 */ /* 0x004e24000c1e1100 */
[----:B0-----:R-:W-:-:S05]  /*6570*/  PRMT R9, R155, 0x8880, RZ ;  /* 0x000088809b097816 */ /* 0x001fca00000000ff */
[----:B------:R-:W-:-:S07]  /*6580*/  IMAD R164, R9, R154, RZ ;  /* 0x0000009a09a47224 */ /* 0x000fce00078e02ff */
.L_x_274:
[----:B------:R-:W-:Y:S05]  /*6590*/  BSYNC B1 ;  /* 0x0000000000017941 */ /* 0x000fea0003800000 */
.L_x_273:
[----:B------:R-:W-:Y:S01]  /*65a0*/  ISETP.LT.OR P4, PT, R3, 0x71, !P0 ;  /* 0x000000710300780c */ /* 0x000fe20004781670 */
[----:B------:R-:W-:Y:S01]  /*65b0*/  @!P1 IMAD R81, R81, R153, R164 ;  /* 0x0000009951519224 */ /* 0x000fe200078e02a4 */
[----:B------:R-:W-:Y:S01]  /*65c0*/  BSSY B1, `(.L_x_275) ;  /* 0x000000a000017945 */ /* 0x000fe20003800000 */
[C---:B------:R-:W-:Y:S02]  /*65d0*/  ISETP.LT.OR P3, PT, R3.reuse, 0x72, !P0 ;  /* 0x000000720300780c */ /* 0x040fe40004761670 */
        /* <DEDUP_REMOVED lines=8> */
.L_x_276:
[----:B------:R-:W-:Y:S05]  /*6660*/  BSYNC B1 ;  /* 0x0000000000017941 */ /* 0x000fea0003800000 */
.L_x_275:
[----:B0-----:R-:W-:Y:S01]  /*6670*/  @!P4 IMAD R9, R82, R153, R164 ;  /* 0x000000995209c224 */ /* 0x001fe200078e02a4 */
[----:B------:R-:W-:Y:S04]  /*6680*/  BSSY B1, `(.L_x_277) ;  /* 0x0000006000017945 */ /* 0x000fe80003800000 */
[----:B------:R0:W-:Y:S01]  /*6690*/  @!P4 STG.E.U8 desc[UR36][R10.64+0x70], R9 ;  /* 0x000070090a00c986 */ /* 0x0001e2000c101124 */
[----:B------:R-:W-:Y:S05]  /*66a0*/  @P3 BRA `(.L_x_278) ;  /* 0x00000000000c3947 */ /* 0x000fea0003800000 */
[----:B--2---:R-:W0:Y:S02]  /*66b0*/  LDG.E.U8 R155, desc[UR36][R12.64+0x71] ;  /* 0x000071240c9b7981 */ /* 0x004e24000c1e1100 */
[----:B0-----:R-:W-:-:S05]  /*66c0*/  PRMT R9, R155, 0x8880, RZ ;  /* 0x000088809b097816 */ /* 0x001fca00000000ff */
[----:B------:R-:W-:-:S07]  /*66d0*/  IMAD R164, R9, R154, RZ ;  /* 0x0000009a09a47224 */ /* 0x000fce00078e02ff */
.L_x_278:
[----:B------:R-:W-:Y:S05]  /*66e0*/  BSYNC B1 ;  /* 0x0000000000017941 */ /* 0x000fea0003800000 */
.L_x_277:
[----:B------:R-:W-:Y:S01]  /*66f0*/  @!P3 IMAD R83, R83, R153, R164 ;  /* 0x000000995353b224 */ /* 0x000fe200078e02a4 */
[----:B------:R-:W-:Y:S04]  /*6700*/  BSSY B1, `(.L_x_279) ;  /* 0x0000006000017945 */ /* 0x000fe80003800000 */
[----:B------:R0:W-:Y:S01]  /*6710*/  @!P3 STG.E.U8 desc[UR36][R10.64+0x71], R83 ;  /* 0x000071530a00b986 */ /* 0x0001e2000c101124 */
[----:B------:R-:W-:Y:S05]  /*6720*/  @P1 BRA `(.L_x_280) ;  /* 0x00000000000c1947 */ /* 0x000fea0003800000 */
[----:B--2---:R-:W0:Y:S02]  /*6730*/  LDG.E.U8 R155, desc[UR36][R4.64+0x78] ;  /* 0x00007824049b7981 */ /* 0x004e24000c1e1100 */
[----:B0-----:R-:W-:-:S05]  /*6740*/  PRMT R9, R155, 0x8880, RZ ;  /* 0x000088809b097816 */ /* 0x001fca00000000ff */
[----:B------:R-:W-:-:S07]  /*6750*/  IMAD R164, R9, R154, RZ ;  /* 0x0000009a09a47224 */ /* 0x000fce00078e02ff */
.L_x_280:
[----:B------:R-:W-:Y:S05]  /*6760*/  BSYNC B1 ;  /* 0x0000000000017941 */ /* 0x000fea0003800000 */
.L_x_279:
[----:B0-----:R-:W-:Y:S01]  /*6770*/  @!P1 IMAD R9, R84, R153, R164 ;  /* 0x0000009954099224 */ /* 0x001fe200078e02a4 */
[----:B------:R-:W-:Y:S04]  /*6780*/  BSSY B1, `(.L_x_281) ;  /* 0x0000006000017945 */ /* 0x000fe80003800000 */
[----:B------:R0:W-:Y:S01]  /*6790*/  @!P1 STG.E.U8 desc[UR36][R6.64+0x78], R9 ;  /* 0x0000780906009986 */ /* 0x0001e2000c101124 */
[----:B------:R-:W-:Y:S05]  /*67a0*/  @P2 BRA `(.L_x_282) ;  /* 0x00000000000c2947 */ /* 0x000fea0003800000 */
[----:B--2---:R-:W0:Y:S02]  /*67b0*/  LDG.E.U8 R155, desc[UR36][R4.64+0x79] ;  /* 0x00007924049b7981 */ /* 0x004e24000c1e1100 */
[----:B0-----:R-:W-:-:S05]  /*67c0*/  PRMT R9, R155, 0x8880, RZ ;  /* 0x000088809b097816 */ /* 0x001fca00000000ff */
[----:B------:R-:W-:-:S07]  /*67d0*/  IMAD R164, R9, R154, RZ ;  /* 0x0000009a09a47224 */ /* 0x000fce00078e02ff */
.L_x_282:
[----:B------:R-:W-:Y:S05]  /*67e0*/  BSYNC B1 ;  /* 0x0000000000017941 */ /* 0x000fea0003800000 */
.L_x_281:
[----:B------:R-:W-:Y:S01]  /*67f0*/  @!P2 IMAD R85, R85, R153, R164 ;  /* 0x000000995555a224 */ /* 0x000fe200078e02a4 */
[----:B------:R-:W-:Y:S04]  /*6800*/  BSSY B1, `(.L_x_283) ;  /* 0x0000006000017945 */ /* 0x000fe80003800000 */
[----:B------:R0:W-:Y:S01]  /*6810*/  @!P2 STG.E.U8 desc[UR36][R6.64+0x79], R85 ;  /* 0x000079550600a986 */ /* 0x0001e2000c101124 */
[----:B------:R-:W-:Y:S05]  /*6820*/  @P5 BRA `(.L_x_284) ;  /* 0x00000000000c5947 */ /* 0x000fea0003800000 */
[----:B--2---:R-:W2:Y:S02]  /*6830*/  LDG.E.U8 R155, desc[UR36][R12.64+0x78] ;  /* 0x000078240c9b7981 */ /* 0x004ea4000c1e1100 */
[----:B--2---:R-:W-:-:S05]  /*6840*/  PRMT R5, R155, 0x8880, RZ ;  /* 0x000088809b057816 */ /* 0x004fca00000000ff */
[----:B------:R-:W-:-:S07]  /*6850*/  IMAD R164, R5, R154, RZ ;  /* 0x0000009a05a47224 */ /* 0x000fce00078e02ff */
.L_x_284:
[----:B------:R-:W-:Y:S05]  /*6860*/  BSYNC B1 ;  /* 0x0000000000017941 */ /* 0x000fea0003800000 */
.L_x_283:
[----:B------:R-:W-:Y:S01]  /*6870*/  @!P5 IMAD R5, R86, R153, R164 ;  /* 0x000000995605d224 */ /* 0x000fe200078e02a4 */
[----:B------:R-:W-:Y:S01]  /*6880*/  ISETP.LT.OR P0, PT, R3, 0x7a, !P0 ;  /* 0x0000007a0300780c */ /* 0x000fe20004701670 */
[----:B------:R-:W-:Y:S03]  /*6890*/  BSSY B1, `(.L_x_285) ;  /* 0x0000006000017945 */ /* 0x000fe60003800000 */
[----:B------:R0:W-:Y:S09]  /*68a0*/  @!P5 STG.E.U8 desc[UR36][R10.64+0x78], R5 ;  /* 0x000078050a00d986 */ /* 0x0001f2000c101124 */
[----:B------:R-:W-:Y:S05]  /*68b0*/  @P0 BRA `(.L_x_286) ;  /* 0x00000000000c0947 */ /* 0x000fea0003800000 */
[----:B--2---:R-:W2:Y:S02]  /*68c0*/  LDG.E.U8 R155, desc[UR36][R12.64+0x79] ;  /* 0x000079240c9b7981 */ /* 0x004ea4000c1e1100 */
[----:B--2---:R-:W-:-:S05]  /*68d0*/  PRMT R3, R155, 0x8880, RZ ;  /* 0x000088809b037816 */ /* 0x004fca00000000ff */
[----:B------:R-:W-:-:S07]  /*68e0*/  IMAD R164, R3, R154, RZ ;  /* 0x0000009a03a47224 */ /* 0x000fce00078e02ff */
.L_x_286:
[----:B------:R-:W-:Y:S05]  /*68f0*/  BSYNC B1 ;  /* 0x0000000000017941 */ /* 0x000fea0003800000 */
.L_x_285:
[----:B------:R-:W-:Y:S01]  /*6900*/  IMAD R87, R87, R153, R164 ;  /* 0x0000009957577224 */ /* 0x000fe200078e02a4 */
[----:B------:R-:W-:Y:S06]  /*6910*/  @P0 BRA `(.L_x_287) ;  /* 0x0000001800180947 */ /* 0x000fec0003800000 */
[----:B------:R0:W-:Y:S01]  /*6920*/  STG.E.U8 desc[UR36][R10.64+0x79], R87 ;  /* 0x000079570a007986 */ /* 0x0001e2000c101124 */
[----:B------:R-:W-:Y:S05]  /*6930*/  BRA `(.L_x_287) ;  /* 0x0000001800107947 */ /* 0x000fea0003800000 */
.L_x_30:
[C---:B------:R-:W-:Y:S02]  /*6940*/  ISETP.GE.AND P2, PT, R0.reuse, 0x1, PT ;  /* 0x000000010000780c */ /* 0x040fe40003f46270 */
[----:B------:R-:W-:Y:S02]  /*6950*/  ISETP.GE.AND P0, PT, R0, 0x9, PT ;  /* 0x000000090000780c */ /* 0x000fe40003f06270 */
[C---:B------:R-:W-:Y:S02]  /*6960*/  ISETP.LT.OR P3, PT, R3.reuse, 0x1, !P2 ;  /* 0x000000010300780c */ /* 0x040fe40005761670 */
[C---:B------:R-:W-:Y:S02]  /*6970*/  ISETP.LT.OR P5, PT, R3.reuse, 0x2, !P2 ;  /* 0x000000020300780c */ /* 0x040fe400057a1670 */
[C---:B------:R-:W-:Y:S02]  /*6980*/  ISETP.LT.OR P1, PT, R3.reuse, 0x1, !P0 ;  /* 0x000000010300780c */ /* 0x040fe40004721670 */
[----:B------:R-:W-:-:S07]  /*6990*/  ISETP.LT.OR P4, PT, R3, 0x2, !P0 ;  /* 0x000000020300780c */ /* 0x000fce0004781670 */
[-C--:B------:R-:W-:Y:S02]  /*69a0*/  @!P3 IMAD R5, R88, R153.reuse, RZ ;  /* 0x000000995805b224 */ /* 0x080fe400078e02ff */
[-C--:B------:R-:W-:Y:S02]  /*69b0*/  @!P5 IMAD R89, R89, R153.reuse, RZ ;  /* 0x000000995959d224 */ /* 0x080fe400078e02ff */
[-C--:B------:R-:W-:Y:S01]  /*69c0*/  @!P1 IMAD R13, R90, R153.reuse, RZ ;  /* 0x000000995a0d9224 */ /* 0x080fe200078e02ff */
[----:B------:R0:W-:Y:S01]  /*69d0*/  @!P3 STG.E.U8 desc[UR36][R158.64], R5 ;  /* 0x000000059e00b986 */ /* 0x0001e2000c101124 */
[----:B------:R-:W-:Y:S01]  /*69e0*/  ISETP.LT.OR P3, PT, R3, 0x9, !P2 ;  /* 0x000000090300780c */ /* 0x000fe20005761670 */
[----:B------:R-:W-:Y:S02]  /*69f0*/  @!P4 IMAD R91, R91, R153, RZ ;  /* 0x000000995b5bc224 */ /* 0x000fe400078e02ff */
[----:B------:R-:W-:Y:S01]  /*6a00*/  @!P5 STG.E.U8 desc[UR36][R158.64+0x1], R89 ;  /* 0x000001599e00d986 */ /* 0x000fe2000c101124 */
[----:B------:R-:W-:-:S03]  /*6a10*/  ISETP.LT.OR P5, PT, R3, 0xa, !P2 ;  /* 0x0000000a0300780c */ /* 0x000fc600057a1670 */
[----:B------:R1:W-:Y:S01]  /*6a20*/  @!P1 STG.E.U8 desc[UR36][R8.64], R13 ;  /* 0x0000000d08009986 */ /* 0x0003e2000c101124 */
[----:B------:R-:W-:-:S03]  /*6a30*/  ISETP.LT.OR P1, PT, R3, 0x9, !P0 ;  /* 0x000000090300780c */ /* 0x000fc60004721670 */
[----:B------:R-:W-:Y:S01]  /*6a40*/  @!P4 STG.E.U8 desc[UR36][R8.64+0x1], R91 ;  /* 0x0000015b0800c986 */ /* 0x000fe2000c101124 */
[----:B------:R-:W-:Y:S01]  /*6a50*/  ISETP.LT.OR P4, PT, R3, 0xa, !P0 ;  /* 0x0000000a0300780c */ /* 0x000fe20004781670 */
[----:B------:R-:W-:-:S04]  /*6a60*/  @!P3 IMAD R15, R92, R153, RZ ;  /* 0x000000995c0fb224 */ /* 0x000fc800078e02ff */
[-C--:B------:R-:W-:Y:S01]  /*6a70*/  @!P5 IMAD R93, R93, R153.reuse, RZ ;  /* 0x000000995d5dd224 */ /* 0x080fe200078e02ff */
[----:B------:R3:W-:Y:S01]  /*6a80*/  @!P3 STG.E.U8 desc[UR36][R158.64+0x8], R15 ;  /* 0x0000080f9e00b986 */ /* 0x0007e2000c101124 */
[C---:B------:R-:W-:Y:S02]  /*6a90*/  ISETP.LT.OR P3, PT, R3.reuse, 0x11, !P2 ;  /* 0x000000110300780c */ /* 0x040fe40005761670 */
[-C--:B0-----:R-:W-:Y:S01]  /*6aa0*/  @!P1 IMAD R5, R94, R153.reuse, RZ ;  /* 0x000000995e059224 */ /* 0x081fe200078e02ff */
[----:B------:R-:W-:Y:S01]  /*6ab0*/  @!P5 STG.E.U8 desc[UR36][R158.64+0x9], R93 ;  /* 0x0000095d9e00d986 */ /* 0x000fe2000c101124 */
[----:B------:R-:W-:Y:S02]  /*6ac0*/  ISETP.LT.OR P5, PT, R3, 0x12, !P2 ;  /* 0x000000120300780c */ /* 0x000fe400057a1670 */
[----:B------:R-:W-:Y:S01]  /*6ad0*/  @!P4 IMAD R95, R95, R153, RZ ;  /* 0x000000995f5fc224 */ /* 0x000fe200078e02ff */
[----:B------:R0:W-:Y:S01]  /*6ae0*/  @!P1 STG.E.U8 desc[UR36][R8.64+0x8], R5 ;  /* 0x0000080508009986 */ /* 0x0001e2000c101124 */
[----:B------:R-:W-:-:S03]  /*6af0*/  ISETP.LT.OR P1, PT, R3, 0x11, !P0 ;  /* 0x000000110300780c */ /* 0x000fc60004721670 */
[----:B------:R-:W-:Y:S01]  /*6b00*/  @!P4 STG.E.U8 desc[UR36][R8.64+0x9], R95 ;  /* 0x0000095f0800c986 */ /* 0x000fe2000c101124 */
[----:B------:R-:W-:Y:S01]  /*6b10*/  ISETP.LT.OR P4, PT, R3, 0x12, !P0 ;  /* 0x000000120300780c */ /* 0x000fe20004781670 */
[----:B-1----:R-:W-:-:S04]  /*6b20*/  @!P3 IMAD R13, R96, R153, RZ ;  /* 0x00000099600db224 */ /* 0x002fc800078e02ff */
[-C--:B------:R-:W-:Y:S01]  /*6b30*/  @!P5 IMAD R97, R97, R153.reuse, RZ ;  /* 0x000000996161d224 */ /* 0x080fe200078e02ff */
[----:B------:R1:W-:Y:S01]  /*6b40*/  @!P3 STG.E.U8 desc[UR36][R158.64+0x10], R13 ;  /* 0x0000100d9e00b986 */ /* 0x0003e2000c101124 */
[C---:B------:R-:W-:Y:S02]  /*6b50*/  ISETP.LT.OR P3, PT, R3.reuse, 0x19, !P2 ;  /* 0x000000190300780c */ /* 0x040fe40005761670 */
[-C--:B---3--:R-:W-:Y:S01]  /*6b60*/  @!P1 IMAD R15, R98, R153.reuse, RZ ;  /* 0x00000099620f9224 */ /* 0x088fe200078e02ff */
[----:B------:R-:W-:Y:S01]  /*6b70*/  @!P5 STG.E.U8 desc[UR36][R158.64+0x11], R97 ;  /* 0x000011619e00d986 */ /* 0x000fe2000c101124 */
[----:B------:R-:W-:Y:S02]  /*6b80*/  ISETP.LT.OR P5, PT, R3, 0x1a, !P2 ;  /* 0x0000001a0300780c */ /* 0x000fe400057a1670 */
[----:B------:R-:W-:Y:S01]  /*6b90*/  @!P4 IMAD R99, R99, R153, RZ ;  /* 0x000000996363c224 */ /* 0x000fe200078e02ff */
[----:B------:R3:W-:Y:S01]  /*6ba0*/  @!P1 STG.E.U8 desc[UR36][R8.64+0x10], R15 ;  /* 0x0000100f08009986 */ /* 0x0007e2000c101124 */
[----:B------:R-:W-:-:S03]  /*6bb0*/  ISETP.LT.OR P1, PT, R3, 0x19, !P0 ;  /* 0x000000190300780c */ /* 0x000fc60004721670 */
[----:B------:R-:W-:Y:S01]  /*6bc0*/  @!P4 STG.E.U8 desc[UR36][R8.64+0x11], R99 ;  /* 0x000011630800c986 */ /* 0x000fe2000c101124 */
[----:B------:R-:W-:Y:S01]  /*6bd0*/  ISETP.LT.OR P4, PT, R3, 0x1a, !P0 ;  /* 0x0000001a0300780c */ /* 0x000fe20004781670 */
[----:B0-----:R-:W-:-:S04]  /*6be0*/  @!P3 IMAD R5, R100, R153, RZ ;  /* 0x000000996405b224 */ /* 0x001fc800078e02ff */
[-C--:B------:R-:W-:Y:S01]  /*6bf0*/  @!P5 IMAD R101, R101, R153.reuse, RZ ;  /* 0x000000996565d224 */ /* 0x080fe200078e02ff */
[----:B------:R0:W-:Y:S01]  /*6c00*/  @!P3 STG.E.U8 desc[UR36][R158.64+0x18], R5 ;  /* 0x000018059e00b986 */ /* 0x0001e2000c101124 */
[C---:B------:R-:W-:Y:S02]  /*6c10*/  ISETP.LT.OR P3, PT, R3.reuse, 0x21, !P2 ;  /* 0x000000210300780c */ /* 0x040fe40005761670 */
[-C--:B-1----:R-:W-:Y:S01]  /*6c20*/  @!P1 IMAD R13, R102, R153.reuse, RZ ;  /* 0x00000099660d9224 */ /* 0x082fe200078e02ff */
[----:B------:R-:W-:Y:S01]  /*6c30*/  @!P5 STG.E.U8 desc[UR36][R158.64+0x19], R101 ;  /* 0x000019659e00d986 */ /* 0x000fe2000c101124 */
[----:B------:R-:W-:Y:S02]  /*6c40*/  ISETP.LT.OR P5, PT, R3, 0x22, !P2 ;  /* 0x000000220300780c */ /* 0x000fe400057a1670 */
[----:B------:R-:W-:Y:S01]  /*6c50*/  @!P4 IMAD R103, R103, R153, RZ ;  /* 0x000000996767c224 */ /* 0x000fe200078e02ff */
[----:B------:R1:W-:Y:S01]  /*6c60*/  @!P1 STG.E.U8 desc[UR36][R8.64+0x18], R13 ;  /* 0x0000180d08009986 */ /* 0x0003e2000c101124 */
[----:B------:R-:W-:-:S03]  /*6c70*/  ISETP.LT.OR P1, PT, R3, 0x21, !P0 ;  /* 0x000000210300780c */ /* 0x000fc60004721670 */
[----:B------:R-:W-:Y:S01]  /*6c80*/  @!P4 STG.E.U8 desc[UR36][R8.64+0x19], R103 ;  /* 0x000019670800c986 */ /* 0x000fe2000c101124 */
[----:B------:R-:W-:Y:S01]  /*6c90*/  ISETP.LT.OR P4, PT, R3, 0x22, !P0 ;  /* 0x000000220300780c */ /* 0x000fe20004781670 */
[----:B---3--:R-:W-:-:S04]  /*6ca0*/  @!P3 IMAD R15, R104, R153, RZ ;  /* 0x00000099680fb224 */ /* 0x008fc800078e02ff */
        /* <DEDUP_REMOVED lines=128> */
[----:B------:R-:W-:-:S02]  /*74b0*/  ISETP.GE.AND P1, PT, R0, 0x81, PT ;  /* 0x000000810000780c */ /* 0x000fc40003f26270 */
[C---:B------:R-:W-:Y:S01]  /*74c0*/  ISETP.LT.OR P5, PT, R3.reuse, 0x79, !P0 ;  /* 0x000000790300780c */ /* 0x040fe200047a1670 */
[----:B------:R-:W-:Y:S01]  /*74d0*/  @!P4 STG.E.U8 desc[UR36][R8.64+0x71], R147 ;  /* 0x000071930800c986 */ /* 0x000fe2000c101124 */
[C---:B------:R-:W-:Y:S01]  /*74e0*/  ISETP.LT.OR P0, PT, R3.reuse, 0x7a, !P0 ;  /* 0x0000007a0300780c */ /* 0x040fe20004701670 */
[----:B0-----:R-:W-:Y:S01]  /*74f0*/  @!P3 IMAD R5, R148, R153, RZ ;  /* 0x000000999405b224 */ /* 0x001fe200078e02ff */
[----:B------:R-:W-:-:S03]  /*7500*/  ISETP.LT.OR P4, PT, R3, 0x1, !P1 ;  /* 0x000000010300780c */ /* 0x000fc60004f81670 */
[----:B------:R-:W-:Y:S01]  /*7510*/  @!P2 IMAD R149, R149, R153, RZ ;  /* 0x000000999595a224 */ /* 0x000fe200078e02ff */
[----:B------:R0:W-:Y:S01]  /*7520*/  @!P3 STG.E.U8 desc[UR36][R158.64+0x78], R5 ;  /* 0x000078059e00b986 */ /* 0x0001e2000c101124 */
[----:B------:R-:W-:-:S03]  /*7530*/  ISETP.LT.OR P3, PT, R3, 0x2, !P1 ;  /* 0x000000020300780c */ /* 0x000fc60004f61670 */
[----:B------:R-:W-:Y:S01]  /*7540*/  @!P2 STG.E.U8 desc[UR36][R158.64+0x79], R149 ;  /* 0x000079959e00a986 */ /* 0x000fe2000c101124 */
[-C--:B-1----:R-:W-:Y:S01]  /*7550*/  @!P5 IMAD R13, R150, R153.reuse, RZ ;  /* 0x00000099960dd224 */ /* 0x082fe200078e02ff */
[----:B------:R-:W-:Y:S01]  /*7560*/  ISETP.GE.AND P2, PT, R0, 0x89, PT ;  /* 0x000000890000780c */ /* 0x000fe20003f46270 */
[-C--:B------:R-:W-:Y:S02]  /*7570*/  @!P0 IMAD R151, R151, R153.reuse, RZ ;  /* 0x0000009997978224 */ /* 0x080fe400078e02ff */
[----:B---3--:R-:W-:Y:S01]  /*7580*/  @!P4 IMAD R15, R24, R153, RZ ;  /* 0x00000099180fc224 */ /* 0x008fe200078e02ff */
[----:B------:R1:W-:Y:S01]  /*7590*/  @!P5 STG.E.U8 desc[UR36][R8.64+0x78], R13 ;  /* 0x0000780d0800d986 */ /* 0x0003e2000c101124 */
[----:B------:R-:W-:-:S03]  /*75a0*/  ISETP.LT.OR P5, PT, R3, 0x1, !P2 ;  /* 0x000000010300780c */ /* 0x000fc600057a1670 */
[----:B------:R-:W-:Y:S01]  /*75b0*/  @!P3 IMAD R25, R25, R153, RZ ;  /* 0x000000991919b224 */ /* 0x000fe200078e02ff */
[----:B------:R-:W-:Y:S01]  /*75c0*/  @!P0 STG.E.U8 desc[UR36][R8.64+0x79], R151 ;  /* 0x0000799708008986 */ /* 0x000fe2000c101124 */
[----:B------:R-:W-:-:S03]  /*75d0*/  ISETP.LT.OR P0, PT, R3, 0x2, !P2 ;  /* 0x000000020300780c */ /* 0x000fc60005701670 */
[----:B------:R-:W-:Y:S01]  /*75e0*/  @!P4 STG.E.U8 desc[UR36][R6.64], R15 ;  /* 0x0000000f0600c986 */ /* 0x000fe2000c101124 */
        /* <DEDUP_REMOVED lines=19> */
[-C--:B------:R-:W-:Y:S01]  /*7720*/  @!P4 IMAD R9, R32, R153.reuse, RZ ;  /* 0x000000992009c224 */ /* 0x080fe200078e02ff */
        /* <DEDUP_REMOVED lines=127> */
[----:B-1----:R-:W-:-:S04]  /*7f20*/  @!P5 IMAD R13, R74, R153, RZ ;  /* 0x000000994a0dd224 */ /* 0x002fc800078e02ff */
        /* <DEDUP_REMOVED lines=12> */
[----:B------:R-:W-:-:S04]  /*7ff0*/  @!P0 IMAD R9, R78, R153, RZ ;  /* 0x000000994e098224 */ /* 0x000fc800078e02ff */
[-C--:B------:R-:W-:Y:S01]  /*8000*/  @!P4 IMAD R79, R79, R153.reuse, RZ ;  /* 0x000000994f4fc224 */ /* 0x080fe200078e02ff */
[----:B------:R1:W-:Y:S01]  /*8010*/  @!P0 STG.E.U8 desc[UR36][R10.64+0x68], R9 ;  /* 0x000068090a008986 */ /* 0x0003e2000c101124 */
[----:B------:R-:W-:Y:S02]  /*8020*/  ISETP.LT.OR P0, PT, R3, 0x71, !P2 ;  /* 0x000000710300780c */ /* 0x000fe40005701670 */
[----:B------:R-:W-:Y:S01]  /*8030*/  @!P3 IMAD R81, R81, R153, RZ ;  /* 0x000000995151b224 */ /* 0x000fe200078e02ff */
[----:B------:R3:W-:Y:S01]  /*8040*/  @!P4 STG.E.U8 desc[UR36][R10.64+0x69], R79 ;  /* 0x0000694f0a00c986 */ /* 0x0007e2000c101124 */
[----:B------:R-:W-:-:S03]  /*8050*/  ISETP.LT.OR P4, PT, R3, 0x72, !P2 ;  /* 0x000000720300780c */ /* 0x000fc60005781670 */
[----:B------:R3:W-:Y:S01]  /*8060*/  @!P3 STG.E.U8 desc[UR36][R6.64+0x71], R81 ;  /* 0x000071510600b986 */ /* 0x0007e2000c101124 */
[C---:B------:R-:W-:Y:S02]  /*8070*/  ISETP.LT.OR P3, PT, R3.reuse, 0x79, !P1 ;  /* 0x000000790300780c */ /* 0x040fe40004f61670 */
[C---:B------:R-:W-:Y:S01]  /*8080*/  ISETP.LT.OR P1, PT, R3.reuse, 0x7a, !P1 ;  /* 0x0000007a0300780c */ /* 0x040fe20004f21670 */
[----:B------:R3:W-:Y:S01]  /*8090*/  @!P5 STG.E.U8 desc[UR36][R6.64+0x70], R13 ;  /* 0x0000700d0600d986 */ /* 0x0007e2000c101124 */
[C---:B------:R-:W-:Y:S02]  /*80a0*/  ISETP.LT.OR P5, PT, R3.reuse, 0x79, !P2 ;  /* 0x000000790300780c */ /* 0x040fe400057a1670 */
[----:B------:R-:W-:Y:S01]  /*80b0*/  ISETP.LT.OR P2, PT, R3, 0x7a, !P2 ;  /* 0x0000007a0300780c */ /* 0x000fe20005741670 */
[-C--:B------:R-:W-:Y:S02]  /*80c0*/  @!P0 IMAD R3, R82, R153.reuse, RZ ;  /* 0x0000009952038224 */ /* 0x080fe400078e02ff */
[----:B------:R-:W-:-:S03]  /*80d0*/  @!P4 IMAD R83, R83, R153, RZ ;  /* 0x000000995353c224 */ /* 0x000fc600078e02ff */
[----:B------:R3:W-:Y:S01]  /*80e0*/  @!P0 STG.E.U8 desc[UR36][R10.64+0x70], R3 ;  /* 0x000070030a008986 */ /* 0x0007e2000c101124 */
[-C--:B0-----:R-:W-:Y:S02]  /*80f0*/  @!P3 IMAD R5, R84, R153.reuse, RZ ;  /* 0x000000995405b224 */ /* 0x081fe400078e02ff */
[-C--:B------:R-:W-:Y:S01]  /*8100*/  @!P1 IMAD R85, R85, R153.reuse, RZ ;  /* 0x0000009955559224 */ /* 0x080fe200078e02ff */
[----:B------:R3:W-:Y:S01]  /*8110*/  @!P4 STG.E.U8 desc[UR36][R10.64+0x71], R83 ;  /* 0x000071530a00c986 */ /* 0x0007e2000c101124 */
[-C--:B-1----:R-:W-:Y:S02]  /*8120*/  @!P5 IMAD R9, R86, R153.reuse, RZ ;  /* 0x000000995609d224 */ /* 0x082fe400078e02ff */
[----:B------:R-:W-:Y:S01]  /*8130*/  @!P2 IMAD R87, R87, R153, RZ ;  /* 0x000000995757a224 */ /* 0x000fe200078e02ff */
[----:B------:R3:W-:Y:S04]  /*8140*/  @!P3 STG.E.U8 desc[UR36][R6.64+0x78], R5 ;  /* 0x000078050600b986 */ /* 0x0007e8000c101124 */
[----:B------:R3:W-:Y:S04]  /*8150*/  @!P1 STG.E.U8 desc[UR36][R6.64+0x79], R85 ;  /* 0x0000795506009986 */ /* 0x0007e8000c101124 */
[----:B------:R3:W-:Y:S04]  /*8160*/  @!P5 STG.E.U8 desc[UR36][R10.64+0x78], R9 ;  /* 0x000078090a00d986 */ /* 0x0007e8000c101124 */
[----:B------:R3:W-:Y:S02]  /*8170*/  @!P2 STG.E.U8 desc[UR36][R10.64+0x79], R87 ;  /* 0x000079570a00a986 */ /* 0x0007e4000c101124 */
.L_x_287:
[----:B------:R-:W-:Y:S05]  /*8180*/  BSYNC B0 ;  /* 0x0000000000007941 */ /* 0x000fea0003800000 */
.L_x_29:
[----:B------:R-:W-:Y:S01]  /*8190*/  ULDC UR4, c[0x0][0xc] ;  /* 0x0000030000047ab9 */ /* 0x000fe20000000800 */
[----:B------:R-:W-:Y:S01]  /*81a0*/  ULDC UR5, c[0x0][0x10] ;  /* 0x0000040000057ab9 */ /* 0x000fe20000000800 */
[----:B---3--:R-:W3:Y:S01]  /*81b0*/  LDC R3, c[0x0][0x14] ;  /* 0x00000500ff037b82 */ /* 0x008ee20000000800 */
[----:B------:R-:W-:Y:S01]  /*81c0*/  UIMAD.WIDE.U32 UR4, UR4, UR5, URZ ;  /* 0x00000005040472a5 */ /* 0x000fe2000f8e003f */
[----:B------:R-:W-:Y:S01]  /*81d0*/  PRMT R0, RZ, 0x7610, R0 ;  /* 0x00007610ff007816 */ /* 0x000fe20000000000 */
[----:B------:R-:W-:Y:S02]  /*81e0*/  IMAD.MOV.U32 R23, RZ, RZ, -0x1 ;  /* 0xffffffffff177424 */ /* 0x000fe400078e00ff */
[----:B------:R-:W-:Y:S02]  /*81f0*/  IMAD.MOV.U32 R22, RZ, RZ, -0x1 ;  /* 0xffffffffff167424 */ /* 0x000fe400078e00ff */
[----:B---3--:R-:W-:-:S04]  /*8200*/  IMAD.WIDE.U32 R16, R3, UR4, R16 ;  /* 0x0000000403107c25 */ /* 0x008fc8000f8e0010 */
[----:B------:R-:W-:Y:S01]  /*8210*/  IMAD R3, R3, UR5, RZ ;  /* 0x0000000503037c24 */ /* 0x000fe2000f8e02ff */
[----:B------:R-:W-:Y:S02]  /*8220*/  ULDC.64 UR4, c[0x0][0x650] ;  /* 0x0001940000047ab9 */ /* 0x000fe40000000a00 */
[----:B------:R-:W-:Y:S01]  /*8230*/  ISETP.GE.U32.AND P0, PT, R16, UR4, PT ;  /* 0x0000000410007c0c */ /* 0x000fe2000bf06070 */
[----:B------:R-:W-:-:S05]  /*8240*/  IMAD.IADD R17, R17, 0x1, R3 ;  /* 0x0000000111117824 */ /* 0x000fca00078e0203 */
[----:B------:R-:W-:-:S13]  /*8250*/  ISETP.GE.U32.AND.EX P0, PT, R17, UR5, PT, P0 ;  /* 0x0000000511007c0c */ /* 0x000fda000bf06100 */
[----:B------:R-:W-:Y:S05]  /*8260*/  @P0 BRA `(.L_x_288) ;  /* 0x0000000400640947 */ /* 0x000fea0003800000 */
[----:B------:R-:W3:Y:S01]  /*8270*/  S2R R12, SR_CTAID.X ;  /* 0x00000000000c7919 */ /* 0x000ee20000002500 */
[----:B0-----:R-:W0:Y:S01]  /*8280*/  LDC.64 R10, c[0x0][0x628] ;  /* 0x00018a00ff0a7b82 */ /* 0x001e220000000a00 */
[----:B------:R-:W-:Y:S01]  /*8290*/  ULDC UR4, c[0x0][0x150] ;  /* 0x0000540000047ab9 */ /* 0x000fe20000000800 */
[----:B------:R-:W-:Y:S01]  /*82a0*/  IMAD.MOV.U32 R8, RZ, RZ, R16 ;  /* 0x000000ffff087224 */ /* 0x000fe200078e0010 */
[----:B------:R-:W0:Y:S01]  /*82b0*/  S2R R23, SR_CTAID.Y ;  /* 0x0000000000177919 */ /* 0x000e220000002600 */
[----:B------:R-:W-:-:S04]  /*82c0*/  IMAD.MOV.U32 R9, RZ, RZ, R17 ;  /* 0x000000ffff097224 */ /* 0x000fc800078e0011 */
[----:B------:R-:W1:Y:S08]  /*82d0*/  LDC R21, c[0x0][0x144] ;  /* 0x00005100ff157b82 */ /* 0x000e700000000800 */
[----:B------:R-:W1:Y:S08]  /*82e0*/  LDC R0, c[0x0][0x630] ;  /* 0x00018c00ff007b82 */ /* 0x000e700000000800 */
[----:B------:R-:W1:Y:S01]  /*82f0*/  LDC.64 R14, c[0x0][0x620] ;  /* 0x00018800ff0e7b82 */ /* 0x000e620000000a00 */
[----:B0-----:R-:W-:-:S04]  /*8300*/  ISETP.NE.U32.AND P0, PT, R10, RZ, PT ;  /* 0x000000ff0a00720c */ /* 0x001fc80003f05070 */
[----:B------:R-:W-:Y:S02]  /*8310*/  ISETP.NE.AND.EX P0, PT, R11, RZ, PT, P0 ;  /* 0x000000ff0b00720c */ /* 0x000fe40003f05300 */
[----:B---3--:R-:W-:-:S05]  /*8320*/  I2FP.F32.U32 R3, R12 ;  /* 0x0000000c00037245 */ /* 0x008fca0000201000 */
[----:B------:R-:W-:-:S04]  /*8330*/  FMUL R3, R3, UR4 ;  /* 0x0000000403037c20 */ /* 0x000fc80008400000 */
[----:B------:R0:W3:Y:S02]  /*8340*/  F2I.U32.TRUNC.NTZ R20, R3 ;  /* 0x0000000300147305 */ /* 0x0000e4000020f000 */
[----:B------:R-:W-:Y:S05]  /*8350*/  @!P0 BRA `(.L_x_289) ;  /* 0x0000000000288947 */ /* 0x000fea0003800000 */
[----:B0-----:R-:W0:Y:S02]  /*8360*/  LDC R3, c[0x0][0x634] ;  /* 0x00018d00ff037b82 */ /* 0x001e240000000800 */
[----:B0-----:R-:W-:-:S05]  /*8370*/  IADD3 R3, P0, R16, R3, RZ ;  /* 0x0000000310037210 */ /* 0x001fca0007f1e0ff */
[----:B------:R-:W-:-:S04]  /*8380*/  IMAD.X R13, RZ, RZ, R17, P0 ;  /* 0x000000ffff0d7224 */ /* 0x000fc800000e0611 */
[----:B------:R-:W-:-:S04]  /*8390*/  IMAD.WIDE.U32 R4, R13, R10, RZ ;  /* 0x0000000a0d047225 */ /* 0x000fc800078e00ff */
[----:B-1----:R-:W-:-:S04]  /*83a0*/  IMAD.WIDE.U32 R6, P0, R3, R11, R4 ;  /* 0x0000000b03067225 */ /* 0x002fc80007800004 */
[----:B------:R-:W-:-:S04]  /*83b0*/  IMAD.WIDE.U32 R4, R3, R10, RZ ;  /* 0x0000000a03047225 */ /* 0x000fc800078e00ff */
[----:B------:R-:W-:Y:S01]  /*83c0*/  IMAD.X R9, RZ, RZ, RZ, P0 ;  /* 0x000000ffff097224 */ /* 0x000fe200000e06ff */
[----:B------:R-:W-:Y:S01]  /*83d0*/  IADD3 RZ, P0, R5, R6, RZ ;  /* 0x0000000605ff7210 */ /* 0x000fe20007f1e0ff */
[----:B------:R-:W-:-:S04]  /*83e0*/  IMAD.MOV.U32 R8, RZ, RZ, R7 ;  /* 0x000000ffff087224 */ /* 0x000fc800078e0007 */
[----:B------:R-:W-:-:S08]  /*83f0*/  IMAD.WIDE.U32.X R8, R13, R11, R8, P0 ;  /* 0x0000000b0d087225 */ /* 0x000fd000000e0408 */
.L_x_289:
[----:B------:R-:W2:Y:S01]  /*8400*/  LDC.64 R26, c[0x0][0x640] ;  /* 0x00019000ff1a7b82 */ /* 0x000ea20000000a00 */
[-CC-:B-1----:R-:W-:Y:S01]  /*8410*/  SHF.R.U64 R22, R8, R0.reuse, R9.reuse ;  /* 0x0000000008167219 */ /* 0x182fe20000001209 */
[----:B---3--:R-:W-:Y:S01]  /*8420*/  IMAD.MOV R20, RZ, RZ, -R20 ;  /* 0x000000ffff147224 */ /* 0x008fe200078e0a14 */
[----:B------:R-:W-:Y:S01]  /*8430*/  SHF.R.U32.HI R0, RZ, R0, R9 ;  /* 0x00000000ff007219 */ /* 0x000fe20000011609 */
[----:B------:R-:W-:Y:S01]  /*8440*/  ULDC UR4, c[0x0][0x154] ;  /* 0x0000550000047ab9 */ /* 0x000fe20000000800 */
[----:B0-----:R-:W-:Y:S01]  /*8450*/  IADD3 R3, P0, RZ, -R22, RZ ;  /* 0x80000016ff037210 */ /* 0x001fe20007f1e0ff */
[----:B------:R-:W-:Y:S02]  /*8460*/  IMAD R21, R21, R20, R12 ;  /* 0x0000001415157224 */ /* 0x000fe400078e020c */
[----:B------:R-:W0:Y:S01]  /*8470*/  LDC R6, c[0x0][0x618] ;  /* 0x00018600ff067b82 */ /* 0x000e220000000800 */
[----:B------:R-:W-:Y:S02]  /*8480*/  IMAD.MOV.U32 R7, RZ, RZ, 0x1 ;  /* 0x00000001ff077424 */ /* 0x000fe400078e00ff */
[----:B------:R-:W-:-:S04]  /*8490*/  IMAD.X R5, RZ, RZ, ~R0, P0 ;  /* 0x000000ffff057224 */ /* 0x000fc800000e0e00 */
[-C--:B------:R-:W-:Y:S01]  /*84a0*/  IMAD R0, R5, R14.reuse, RZ ;  /* 0x0000000e05007224 */ /* 0x080fe200078e02ff */
[----:B------:R-:W1:Y:S01]  /*84b0*/  LDC R8, c[0x0][0x608] ;  /* 0x00018200ff087b82 */ /* 0x000e620000000800 */
[----:B------:R-:W-:-:S04]  /*84c0*/  IMAD.WIDE.U32 R4, R3, R14, R16 ;  /* 0x0000000e03047225 */ /* 0x000fc800078e0010 */
[----:B------:R-:W-:Y:S01]  /*84d0*/  IMAD R3, R3, R15, R0 ;  /* 0x0000000f03037224 */ /* 0x000fe200078e0200 */
[----:B------:R-:W-:Y:S02]  /*84e0*/  I2FP.F32.U32 R0, R23 ;  /* 0x0000001700007245 */ /* 0x000fe40000201000 */
[----:B------:R-:W3:Y:S01]  /*84f0*/  LDC R24, c[0x0][0x658] ;  /* 0x00019600ff187b82 */ /* 0x000ee20000000800 */
[----:B------:R-:W-:Y:S01]  /*8500*/  IMAD.IADD R3, R5, 0x1, R3 ;  /* 0x0000000105037824 */ /* 0x000fe200078e0203 */
[----:B--2---:R-:W-:Y:S01]  /*8510*/  ISETP.NE.U32.AND P0, PT, R26, RZ, PT ;  /* 0x000000ff1a00720c */ /* 0x004fe20003f05070 */
[----:B------:R-:W-:Y:S01]  /*8520*/  FMUL R0, R0, UR4 ;  /* 0x0000000400007c20 */ /* 0x000fe20008400000 */
[----:B------:R-:W-:Y:S02]  /*8530*/  IMAD.MOV.U32 R5, RZ, RZ, -0x1 ;  /* 0xffffffffff057424 */ /* 0x000fe400078e00ff */
[----:B------:R-:W-:Y:S01]  /*8540*/  ISETP.NE.AND.EX P0, PT, R27, RZ, PT, P0 ;  /* 0x000000ff1b00720c */ /* 0x000fe20003f05300 */
[----:B------:R2:W2:Y:S01]  /*8550*/  F2I.U32.TRUNC.NTZ R13, R0 ;  /* 0x00000000000d7305 */ /* 0x0004a2000020f000 */
[----:B------:R-:W2:Y:S01]  /*8560*/  LDC R20, c[0x0][0x148] ;  /* 0x00005200ff147b82 */ /* 0x000ea20000000800 */
[----:B0-----:R-:W-:-:S02]  /*8570*/  SHF.R.U64 R12, R4, R6, R3 ;  /* 0x00000006040c7219 */ /* 0x001fc40000001203 */
[----:B------:R-:W-:-:S05]  /*8580*/  SHF.R.U32.HI R3, RZ, R6, R3 ;  /* 0x00000006ff037219 */ /* 0x000fca0000011603 */
[----:B------:R-:W0:Y:S01]  /*8590*/  LDC R15, c[0x0][0x600] ;  /* 0x00018000ff0f7b82 */ /* 0x000e220000000800 */
[-CC-:B-1----:R-:W-:Y:S02]  /*85a0*/  SHF.R.U64 R10, R12, R8.reuse, R3.reuse ;  /* 0x000000080c0a7219 */ /* 0x182fe40000001203 */
[----:B------:R-:W-:-:S05]  /*85b0*/  SHF.R.U32.HI R3, RZ, R8, R3 ;  /* 0x00000008ff037219 */ /* 0x000fca0000011603 */
[----:B------:R-:W1:Y:S01]  /*85c0*/  LDC R28, c[0x0][0x648] ;  /* 0x00019200ff1c7b82 */ /* 0x000e620000000800 */
[-C--:B---3--:R-:W-:Y:S02]  /*85d0*/  SHF.L.U32 R4, R5, R24.reuse, RZ ;  /* 0x0000001805047219 */ /* 0x088fe400000006ff */
[--C-:B------:R-:W-:Y:S02]  /*85e0*/  SHF.R.U64 R14, R10, R24, R3.reuse ;  /* 0x000000180a0e7219 */ /* 0x100fe40000001203 */
[----:B------:R-:W-:Y:S02]  /*85f0*/  LOP3.LUT R25, RZ, R4, RZ, 0x33, !PT ;  /* 0x00000004ff197212 */ /* 0x000fe400078e33ff */
[-C--:B------:R-:W-:Y:S01]  /*8600*/  SHF.R.U32.HI R5, RZ, R24.reuse, R3 ;  /* 0x00000018ff057219 */ /* 0x080fe20000011603 */
[----:B------:R-:W3:Y:S01]  /*8610*/  LDC R29, c[0x0][0x638] ;  /* 0x00018e00ff1d7b82 */ /* 0x000ee20000000800 */
[----:B------:R-:W-:Y:S01]  /*8620*/  SHF.L.U32 R152, R7, R24, RZ ;  /* 0x0000001807987219 */ /* 0x000fe200000006ff */
[----:B------:R-:W-:-:S06]  /*8630*/  IMAD.MOV.U32 R4, RZ, RZ, R14 ;  /* 0x000000ffff047224 */ /* 0x000fcc00078e000e */
[----:B------:R-:W0:Y:S01]  /*8640*/  LDC R30, c[0x0][0x610] ;  /* 0x00018400ff1e7b82 */ /* 0x000e220000000800 */
[----:B------:R-:W-:Y:S05]  /*8650*/  @!P0 BRA `(.L_x_290) ;  /* 0x0000000000288947 */ /* 0x000fea0003800000 */
[----:B------:R-:W4:Y:S02]  /*8660*/  LDC R3, c[0x0][0x64c] ;  /* 0x00019300ff037b82 */ /* 0x000f240000000800 */
[----:B----4-:R-:W-:-:S05]  /*8670*/  IADD3 R3, P0, R14, R3, RZ ;  /* 0x000000030e037210 */ /* 0x010fca0007f1e0ff */
        /* <DEDUP_REMOVED lines=8> */
.L_x_290:
[----:B------:R-:W-:Y:S01]  /*8700*/  ISETP.NE.AND P0, PT, R2, 0x1, PT ;  /* 0x000000010200780c */ /* 0x000fe20003f05270 */
[----:B0-----:R-:W-:Y:S01]  /*8710*/  VIADD R7, R15, 0xffffffff ;  /* 0xffffffff0f077836 */ /* 0x001fe20000000000 */
[----:B-12---:R-:W-:Y:S01]  /*8720*/  SHF.R.U64 R0, R4, R28, R5 ;  /* 0x0000001c04007219 */ /* 0x006fe20000001205 */
[----:B------:R-:W-:Y:S01]  /*8730*/  IMAD.MOV R13, RZ, RZ, -R13 ;  /* 0x000000ffff0d7224 */ /* 0x000fe200078e0a0d */
[----:B------:R-:W-:Y:S01]  /*8740*/  LOP3.LUT R5, R10, R25, RZ, 0xc0, !PT ;  /* 0x000000190a057212 */ /* 0x000fe200078ec0ff */
[----:B------:R-:W-:Y:S02]  /*8750*/  IMAD.MOV.U32 R4, RZ, RZ, 0x1 ;  /* 0x00000001ff047424 */ /* 0x000fe400078e00ff */
[----:B------:R-:W-:Y:S02]  /*8760*/  IMAD.MOV R3, RZ, RZ, -R0 ;  /* 0x000000ffff037224 */ /* 0x000fe400078e0a00 */
[----:B------:R-:W-:Y:S01]  /*8770*/  IMAD R152, R152, R0, R5 ;  /* 0x0000000098987224 */ /* 0x000fe200078e0205 */
[----:B------:R-:W-:Y:S01]  /*8780*/  LOP3.LUT R5, R12, R7, RZ, 0xc0, !PT ;  /* 0x000000070c057212 */ /* 0x000fe200078ec0ff */
[----:B---3--:R-:W-:-:S02]  /*8790*/  IMAD R0, R3, R29, R14 ;  /* 0x0000001d03007224 */ /* 0x008fc400078e020e */
[----:B------:R-:W-:Y:S02]  /*87a0*/  @P0 IMAD R21, R20, R13, R23 ;  /* 0x0000000d14150224 */ /* 0x000fe400078e0217 */
[----:B------:R-:W-:Y:S01]  /*87b0*/  IMAD R3, R0, R15, R5 ;  /* 0x0000000f00037224 */ /* 0x000fe200078e0205 */
[----:B------:R-:W-:Y:S01]  /*87c0*/  PRMT R0, R4, 0x7610, R0 ;  /* 0x0000761004007816 */ /* 0x000fe20000000000 */
[----:B------:R-:W-:-:S05]  /*87d0*/  IMAD R152, R152, R30, R21 ;  /* 0x0000001e98987224 */ /* 0x000fca00078e0215 */
[----:B------:R-:W-:Y:S02]  /*87e0*/  SEL R23, R3, R152, !P0 ;  /* 0x0000009803177207 */ /* 0x000fe40004000000 */
[----:B------:R-:W-:-:S07]  /*87f0*/  SEL R152, R152, R3, !P0 ;  /* 0x0000000398987207 */ /* 0x000fce0004000000 */
.L_x_288:
[----:B------:R-:W-:-:S13]  /*8800*/  LOP3.LUT P0, RZ, R0, 0xff, RZ, 0xc0, !PT ;  /* 0x000000ff00ff7812 */ /* 0x000fda000780c0ff */
[----:B------:R-:W-:Y:S05]  /*8810*/  @P0 BRA `(.L_x_291) ;  /* 0xffffff8400f80947 */ /* 0x000fea000383ffff */
[----:B------:R-:W-:Y:S05]  /*8820*/  EXIT ;  /* 0x000000000000794d */ /* 0x000fea0003800000 */
.L_x_4:
[----:B0-----:R-:W-:Y:S01]  /*8830*/  ULDC.64 UR4, c[0x0][0x650] ;  /* 0x0001940000047ab9 */ /* 0x001fe20000000a00 */
        /* <DEDUP_REMOVED lines=25> */
.L_x_293:
[--C-:B------:R-:W-:Y:S01]  /*89d0*/  SHF.R.U64 R12, R10, R14, R11.reuse ;  /* 0x0000000e0a0c7219 */ /* 0x100fe2000000120b */
[----:B------:R-:W0:Y:S01]  /*89e0*/  LDC R22, c[0x0][0x618] ;  /* 0x00018600ff167b82 */ /* 0x000e220000000800 */
[----:B------:R-:W-:Y:S01]  /*89f0*/  I2FP.F32.U32 R6, R4 ;  /* 0x0000000400067245 */ /* 0x000fe20000201000 */
[----:B------:R-:W-:Y:S01]  /*8a00*/  ULDC UR4, c[0x0][0x150] ;  /* 0x0000540000047ab9 */ /* 0x000fe20000000800 */
[----:B------:R-:W-:Y:S02]  /*8a10*/  SHF.R.U32.HI R5, RZ, R14, R11 ;  /* 0x0000000eff057219 */ /* 0x000fe4000001160b */
[----:B------:R-:W-:Y:S01]  /*8a20*/  IADD3 R9, P0, RZ, -R12, RZ ;  /* 0x8000000cff097210 */ /* 0x000fe20007f1e0ff */
[----:B------:R-:W-:Y:S01]  /*8a30*/  FMUL R11, R6, UR4 ;  /* 0x00000004060b7c20 */ /* 0x000fe20008400000 */
[----:B------:R-:W-:Y:S01]  /*8a40*/  ULDC UR4, c[0x0][0x154] ;  /* 0x0000550000047ab9 */ /* 0x000fe20000000800 */
[----:B------:R-:W1:Y:S02]  /*8a50*/  LDC.64 R24, c[0x0][0x640] ;  /* 0x00019000ff187b82 */ /* 0x000e640000000a00 */
[----:B------:R-:W-:-:S02]  /*8a60*/  IMAD.X R5, RZ, RZ, ~R5, P0 ;  /* 0x000000ffff057224 */ /* 0x000fc400000e0e05 */
[----:B------:R-:W2:Y:S01]  /*8a70*/  F2I.U32.TRUNC.NTZ R11, R11 ;  /* 0x0000000b000b7305 */ /* 0x000ea2000020f000 */
[----:B------:R-:W-:-:S03]  /*8a80*/  IMAD.WIDE.U32 R6, R9, R20, R16 ;  /* 0x0000001409067225 */ /* 0x000fc600078e0010 */
[----:B------:R-:W3:Y:S01]  /*8a90*/  LDC R13, c[0x0][0x144] ;  /* 0x00005100ff0d7b82 */ /* 0x000ee20000000800 */
[----:B------:R-:W-:-:S04]  /*8aa0*/  IMAD R8, R5, R20, RZ ;  /* 0x0000001405087224 */ /* 0x000fc800078e02ff */
[----:B------:R-:W-:Y:S02]  /*8ab0*/  IMAD R5, R9, R21, R8 ;  /* 0x0000001509057224 */ /* 0x000fe400078e0208 */
[----:B------:R-:W-:Y:S01]  /*8ac0*/  IMAD.MOV.U32 R8, RZ, RZ, -0x1 ;  /* 0xffffffffff087424 */ /* 0x000fe200078e00ff */
[----:B------:R-:W4:Y:S01]  /*8ad0*/  LDC R14, c[0x0][0x608] ;  /* 0x00018200ff0e7b82 */ /* 0x000f220000000800 */
[----:B------:R-:W-:Y:S01]  /*8ae0*/  IMAD.IADD R5, R7, 0x1, R5 ;  /* 0x0000000107057824 */ /* 0x000fe200078e0205 */
[----:B------:R-:W-:-:S04]  /*8af0*/  I2FP.F32.U32 R7, R3 ;  /* 0x0000000300077245 */ /* 0x000fc80000201000 */
[-C--:B0-----:R-:W-:Y:S01]  /*8b00*/  SHF.R.U64 R10, R6, R22.reuse, R5 ;  /* 0x00000016060a7219 */ /* 0x081fe20000001205 */
[----:B--2---:R-:W-:Y:S01]  /*8b10*/  IMAD.MOV R6, RZ, RZ, -R11 ;  /* 0x000000ffff067224 */ /* 0x004fe200078e0a0b */
[----:B------:R-:W0:Y:S01]  /*8b20*/  LDC R9, c[0x0][0x658] ;  /* 0x00019600ff097b82 */ /* 0x000e220000000800 */
[----:B-1----:R-:W-:Y:S01]  /*8b30*/  ISETP.NE.U32.AND P0, PT, R24, RZ, PT ;  /* 0x000000ff1800720c */ /* 0x002fe20003f05070 */
[----:B------:R-:W-:Y:S01]  /*8b40*/  FMUL R7, R7, UR4 ;  /* 0x0000000407077c20 */ /* 0x000fe20008400000 */
[----:B------:R-:W-:Y:S02]  /*8b50*/  SHF.R.U32.HI R5, RZ, R22, R5 ;  /* 0x00000016ff057219 */ /* 0x000fe40000011605 */
[----:B------:R-:W-:-:S03]  /*8b60*/  ISETP.NE.AND.EX P0, PT, R25, RZ, PT, P0 ;  /* 0x000000ff1900720c */ /* 0x000fc60003f05300 */
[----:B------:R-:W1:Y:S01]  /*8b70*/  LDC R20, c[0x0][0x148] ;  /* 0x00005200ff147b82 */ /* 0x000e620000000800 */
[----:B---3--:R-:W-:Y:S02]  /*8b80*/  IMAD R23, R13, R6, R4 ;  /* 0x000000060d177224 */ /* 0x008fe400078e0204 */
[----:B------:R-:W-:-:S05]  /*8b90*/  IMAD.MOV.U32 R6, RZ, RZ, 0x1 ;  /* 0x00000001ff067424 */ /* 0x000fca00078e00ff */
[----:B------:R-:W2:Y:S01]  /*8ba0*/  LDC R21, c[0x0][0x600] ;  /* 0x00018000ff157b82 */ /* 0x000ea20000000800 */
[-CC-:B----4-:R-:W-:Y:S02]  /*8bb0*/  SHF.R.U64 R13, R10, R14.reuse, R5.reuse ;  /* 0x0000000e0a0d7219 */ /* 0x190fe40000001205 */
[----:B------:R-:W-:Y:S02]  /*8bc0*/  SHF.R.U32.HI R4, RZ, R14, R5 ;  /* 0x0000000eff047219 */ /* 0x000fe40000011605 */
[----:B------:R3:W4:Y:S03]  /*8bd0*/  F2I.U32.TRUNC.NTZ R14, R7 ;  /* 0x00000007000e7305 */ /* 0x000726000020f000 */
[----:B------:R-:W1:Y:S01]  /*8be0*/  LDC R26, c[0x0][0x648] ;  /* 0x00019200ff1a7b82 */ /* 0x000e620000000800 */
[-C--:B0-----:R-:W-:Y:S02]  /*8bf0*/  SHF.R.U64 R15, R13, R9.reuse, R4 ;  /* 0x000000090d0f7219 */ /* 0x081fe40000001204 */
[----:B------:R-:W-:-:S02]  /*8c00*/  SHF.L.U32 R8, R8, R9, RZ ;  /* 0x0000000908087219 */ /* 0x000fc400000006ff */
[-C--:B------:R-:W-:Y:S01]  /*8c10*/  SHF.R.U32.HI R5, RZ, R9.reuse, R4 ;  /* 0x00000009ff057219 */ /* 0x080fe20000011604 */
[----:B------:R-:W-:Y:S01]  /*8c20*/  IMAD.MOV.U32 R4, RZ, RZ, R15 ;  /* 0x000000ffff047224 */ /* 0x000fe200078e000f */
[----:B------:R-:W-:Y:S01]  /*8c30*/  SHF.L.U32 R22, R6, R9, RZ ;  /* 0x0000000906167219 */ /* 0x000fe200000006ff */
[----:B------:R-:W0:Y:S01]  /*8c40*/  LDC R27, c[0x0][0x638] ;  /* 0x00018e00ff1b7b82 */ /* 0x000e220000000800 */
[----:B------:R-:W-:-:S07]  /*8c50*/  LOP3.LUT R28, RZ, R8, RZ, 0x33, !PT ;  /* 0x00000008ff1c7212 */ /* 0x000fce00078e33ff */
        /* <DEDUP_REMOVED lines=12> */
.L_x_294:
[----:B------:R-:W-:Y:S01]  /*8d20*/  ISETP.NE.AND P0, PT, R2, 0x1, PT ;  /* 0x000000010200780c */ /* 0x000fe20003f05270 */
[----:B--2---:R-:W-:Y:S01]  /*8d30*/  VIADD R7, R21, 0xffffffff ;  /* 0xffffffff15077836 */ /* 0x004fe20000000000 */
[----:B-1----:R-:W-:Y:S01]  /*8d40*/  SHF.R.U64 R5, R4, R26, R5 ;  /* 0x0000001a04057219 */ /* 0x002fe20000001205 */
[----:B------:R-:W-:Y:S01]  /*8d50*/  IMAD.MOV R14, RZ, RZ, -R14 ;  /* 0x000000ffff0e7224 */ /* 0x000fe200078e0a0e */
[----:B------:R-:W-:Y:S01]  /*8d60*/  LOP3.LUT R4, R13, R28, RZ, 0xc0, !PT ;  /* 0x0000001c0d047212 */ /* 0x000fe200078ec0ff */
[----:B------:R-:W-:Y:S01]  /*8d70*/  IMAD.MOV.U32 R8, RZ, RZ, R12 ;  /* 0x000000ffff087224 */ /* 0x000fe200078e000c */
[----:B------:R-:W-:Y:S01]  /*8d80*/  LOP3.LUT R10, R10, R7, RZ, 0xc0, !PT ;  /* 0x000000070a0a7212 */ /* 0x000fe200078ec0ff */
[----:B------:R-:W-:Y:S02]  /*8d90*/  IMAD.MOV R6, RZ, RZ, -R5 ;  /* 0x000000ffff067224 */ /* 0x000fe400078e0a05 */
[----:B------:R-:W-:-:S04]  /*8da0*/  IMAD R4, R22, R5, R4 ;  /* 0x0000000516047224 */ /* 0x000fc800078e0204 */
[----:B------:R-:W-:Y:S02]  /*8db0*/  @P0 IMAD R23, R20, R14, R3 ;  /* 0x0000000e14170224 */ /* 0x000fe400078e0203 */
[----:B0-----:R-:W-:Y:S02]  /*8dc0*/  IMAD R3, R6, R27, R15 ;  /* 0x0000001b06037224 */ /* 0x001fe400078e020f */
[----:B------:R-:W-:Y:S02]  /*8dd0*/  IMAD R7, R4, R29, R23 ;  /* 0x0000001d04077224 */ /* 0x000fe400078e0217 */
[----:B------:R-:W-:Y:S02]  /*8de0*/  IMAD R4, R3, R21, R10 ;  /* 0x0000001503047224 */ /* 0x000fe400078e020a */
[----:B------:R-:W-:-:S03]  /*8df0*/  IMAD.MOV.U32 R6, RZ, RZ, 0x1 ;  /* 0x00000001ff067424 */ /* 0x000fc600078e00ff */
[----:B------:R-:W-:Y:S02]  /*8e00*/  SEL R9, R4, R7, !P0 ;  /* 0x0000000704097207 */ /* 0x000fe40004000000 */
[----:B------:R-:W-:-:S07]  /*8e10*/  SEL R7, R7, R4, !P0 ;  /* 0x0000000407077207 */ /* 0x000fce0004000000 */
.L_x_292:
[----:B------:R-:W-:-:S08]  /*8e20*/  NOP ;  /* 0x0000000000007918 */ /* 0x000fd00000000000 */
[----:B------:R-:W0:-:S00]  /*8e30*/  USETMAXREG.DEALLOC.CTAPOOL 0x28 ;  /* 0x00000028000079c8 */ /* 0x000e0000080e0500 */
[----:B0-----:R-:W-:-:S13]  /*8e40*/  ISETP.NE.AND P0, PT, R0, RZ, PT ;  /* 0x000000ff0000720c */ /* 0x001fda0003f05270 */
[----:B------:R-:W-:Y:S05]  /*8e50*/  @P0 EXIT ;  /* 0x000000000000094d */ /* 0x000fea0003800000 */
[----:B------:R-:W-:Y:S01]  /*8e60*/  LOP3.LUT P0, RZ, R6, 0xff, RZ, 0xc0, !PT ;  /* 0x000000ff06ff7812 */ /* 0x000fe2000780c0ff */
[----:B------:R-:W-:Y:S02]  /*8e70*/  IMAD.MOV.U32 R0, RZ, RZ, 0x1 ;  /* 0x00000001ff007424 */ /* 0x000fe400078e00ff */
[----:B------:R-:W-:-:S10]  /*8e80*/  IMAD.MOV.U32 R12, RZ, RZ, RZ ;  /* 0x000000ffff0c7224 */ /* 0x000fd400078e00ff */
[----:B------:R-:W-:Y:S05]  /*8e90*/  @!P0 BRA `(.L_x_295) ;  /* 0x0000000c00308947 */ /* 0x000fea0003800000 */
[----:B------:R-:W0:Y:S01]  /*8ea0*/  LDC R0, c[0x0][0x28c] ;  /* 0x0000a300ff007b82 */ /* 0x000e220000000800 */
[----:B------:R-:W-:Y:S01]  /*8eb0*/  ULDC UR5, c[0x0][0x600] ;  /* 0x0001800000057ab9 */ /* 0x000fe20000000800 */
[----:B------:R-:W-:Y:S01]  /*8ec0*/  ULDC UR4, c[0x0][0xc] ;  /* 0x0000030000047ab9 */ /* 0x000fe20000000800 */
[----:B------:R-:W-:Y:S01]  /*8ed0*/  UIADD3 UR16, UR5, -0x1, URZ ;  /* 0xffffffff05107890 */ /* 0x000fe2000fffe03f */
[C---:B------:R-:W-:Y:S01]  /*8ee0*/  LOP3.LUT P2, RZ, R18.reuse, 0x7f, RZ, 0xc0, !PT ;  /* 0x0000007f12ff7812 */ /* 0x040fe2000784c0ff */
[----:B------:R-:W-:Y:S01]  /*8ef0*/  ULDC UR6, c[0x0][0x658] ;  /* 0x0001960000067ab9 */ /* 0x000fe20000000800 */
[----:B------:R-:W-:Y:S01]  /*8f00*/  ULDC UR5, c[0x0][0x10] ;  /* 0x0000040000057ab9 */ /* 0x000fe20000000800 */
[----:B------:R-:W-:Y:S01]  /*8f10*/  UMOV UR7, 0xffffffff ;  /* 0xffffffff00077882 */ /* 0x000fe20000000000 */
[----:B------:R-:W-:Y:S01]  /*8f20*/  UMOV UR8, 0x1 ;  /* 0x0000000100087882 */ /* 0x000fe20000000000 */
[----:B------:R-:W-:Y:S01]  /*8f30*/  UIMAD.WIDE.U32 UR4, UR4, UR5, URZ ;  /* 0x00000005040472a5 */ /* 0x000fe2000f8e003f */
[----:B------:R-:W-:Y:S01]  /*8f40*/  LOP3.LUT P0, RZ, R18, 0x1f, RZ, 0xc0, !PT ;  /* 0x0000001f12ff7812 */ /* 0x000fe2000780c0ff */
[----:B------:R-:W-:Y:S01]  /*8f50*/  USHF.L.U32 UR7, UR7, UR6, URZ ;  /* 0x0000000607077299 */ /* 0x000fe2000800063f */
[----:B------:R-:W-:Y:S01]  /*8f60*/  BSSY B0, `(.L_x_295) ;  /* 0x00000bf000007945 */ /* 0x000fe20003800000 */
[----:B------:R-:W-:Y:S01]  /*8f70*/  USHF.L.U32 UR18, UR8, UR6, URZ ;  /* 0x0000000608127299 */ /* 0x000fe2000800063f */
[----:B------:R-:W-:Y:S01]  /*8f80*/  IMAD.MOV.U32 R13, RZ, RZ, 0x1 ;  /* 0x00000001ff0d7424 */ /* 0x000fe200078e00ff */
[----:B------:R-:W-:Y:S01]  /*8f90*/  LOP3.LUT R11, R19, 0x2, RZ, 0xfc, !PT ;  /* 0x00000002130b7812 */ /* 0x000fe200078efcff */
[----:B------:R-:W-:Y:S01]  /*8fa0*/  ULDC UR6, c[0x0][0x14] ;  /* 0x0000050000067ab9 */ /* 0x000fe20000000800 */
[----:B------:R-:W-:Y:S01]  /*8fb0*/  PLOP3.LUT P0, PT, P0, P2, PT, 0x8a, 0x0 ;  /* 0x000000000000781c */ /* 0x000fe20000705172 */
[----:B------:R-:W-:Y:S01]  /*8fc0*/  UIMAD.WIDE.U32 UR20, UR4, UR6, URZ ;  /* 0x00000006041472a5 */ /* 0x000fe2000f8e003f */
[----:B------:R-:W-:Y:S01]  /*8fd0*/  IMAD.MOV.U32 R12, RZ, RZ, RZ ;  /* 0x000000ffff0c7224 */ /* 0x000fe200078e00ff */
[----:B------:R-:W-:-:S02]  /*8fe0*/  UIMAD UR13, UR5, UR6, URZ ;  /* 0x00000006050d72a4 */ /* 0x000fc4000f8e023f */
[----:B------:R-:W-:Y:S01]  /*8ff0*/  ULOP3.LUT UR17, URZ, UR7, URZ, 0x33, !UPT ;  /* 0x000000073f117292 */ /* 0x000fe2000f8e333f */
[----:B0-----:R-:W-:Y:S01]  /*9000*/  VIADD R0, R0, 0x3f ;  /* 0x0000003f00007836 */ /* 0x001fe20000000000 */
[----:B------:R-:W-:Y:S01]  /*9010*/  UIADD3 UR13, UR21, UR13, URZ ;  /* 0x0000000d150d7290 */ /* 0x000fe2000fffe03f */
[----:B------:R-:W-:-:S03]  /*9020*/  ULDC.64 UR22, c[0x0][0x198] ;  /* 0x0000660000167ab9 */ /* 0x000fc60000000a00 */
[----:B------:R-:W-:-:S04]  /*9030*/  SHF.R.S32.HI R3, RZ, 0x1f, R0 ;  /* 0x0000001fff037819 */ /* 0x000fc80000011400 */
[----:B------:R-:W-:Y:S01]  /*9040*/  LEA.HI R3, R3, R0, RZ, 0x6 ;  /* 0x0000000003037211 */ /* 0x000fe200078f30ff */
[----:B------:R-:W-:-:S03]  /*9050*/  IMAD.MOV.U32 R0, RZ, RZ, 0x1 ;  /* 0x00000001ff007424 */ /* 0x000fc600078e00ff */
[----:B------:R-:W-:-:S05]  /*9060*/  SHF.R.S32.HI R3, RZ, 0x6, R3 ;  /* 0x00000006ff037819 */ /* 0x000fca0000011403 */
[----:B------:R-:W-:-:S07]  /*9070*/  VIADD R10, R3, 0x1 ;  /* 0x00000001030a7836 */ /* 0x000fce0000000000 */
.L_x_307:
[----:B------:R-:W-:-:S03]  /*9080*/  UMOV UR4, 0xffffffff ;  /* 0xffffffff00047882 */ /* 0x000fc60000000000 */
[----:B------:R-:W-:Y:S05]  /*9090*/  BRA.DIV UR4, `(.L_x_296) ;  /* 0x00000012044c7947 */ /* 0x000fea000b800000 */
[----:B------:R-:W-:-:S13]  /*90a0*/  ELECT P6, URZ, PT ;  /* 0x00000000003f782f */ /* 0x000fda00038c0000 */
.L_x_323:
[----:B------:R-:W0:Y:S01]  /*90b0*/  LDC R4, c[0x0][0x28c] ;  /* 0x0000a300ff047b82 */ /* 0x000e220000000800 */
[----:B------:R-:W-:Y:S01]  /*90c0*/  BSSY B1, `(.L_x_297) ;  /* 0x0000037000017945 */ /* 0x000fe20003800000 */
[----:B0-----:R-:W-:-:S13]  /*90d0*/  ISETP.LT.OR P6, PT, R4, 0x1, !P6 ;  /* 0x000000010400780c */ /* 0x001fda00077c1670 */
[----:B------:R-:W-:Y:S05]  /*90e0*/  @P6 BRA `(.L_x_298) ;  /* 0x0000000000d06947 */ /* 0x000fea0003800000 */
[----:B------:R-:W-:Y:S02]  /*90f0*/  IMAD.SHL.U32 R15, R9, 0x80, RZ ;  /* 0x00000080090f7824 */ /* 0x000fe400078e00ff */
[----:B------:R-:W-:Y:S02]  /*9100*/  IMAD.SHL.U32 R18, R7, 0x100, RZ ;  /* 0x0000010007127824 */ /* 0x000fe400078e00ff */
[----:B------:R-:W-:Y:S02]  /*9110*/  IMAD.MOV.U32 R20, RZ, RZ, RZ ;  /* 0x000000ffff147224 */ /* 0x000fe400078e00ff */
[----:B------:R-:W-:Y:S02]  /*9120*/  IMAD.MOV.U32 R4, RZ, RZ, R10 ;  /* 0x000000ffff047224 */ /* 0x000fe400078e000a */
[----:B------:R-:W-:Y:S02]  /*9130*/  IMAD.MOV.U32 R5, RZ, RZ, R0 ;  /* 0x000000ffff057224 */ /* 0x000fe400078e0000 */
[----:B------:R-:W-:-:S07]  /*9140*/  IMAD.MOV.U32 R6, RZ, RZ, R12 ;  /* 0x000000ffff067224 */ /* 0x000fce00078e000c */
.L_x_302:
[----:B------:R-:W0:Y:S01]  /*9150*/  S2R R14, SR_CgaCtaId ;  /* 0x00000000000e7919 */ /* 0x000e220000008800 */
[----:B------:R-:W-:Y:S01]  /*9160*/  MOV R7, 0x400 ;  /* 0x0000040000077802 */ /* 0x000fe20000000f00 */
[----:B------:R-:W1:Y:S03]  /*9170*/  @!P2 LDC R9, c[0x0][0x500] ;  /* 0x00014000ff09ab82 */ /* 0x000e660000000800 */
[----:B0-----:R-:W-:Y:S02]  /*9180*/  LEA R21, R14, R7, 0x18 ;  /* 0x000000070e157211 */ /* 0x001fe400078ec0ff */
[----:B------:R-:W-:-:S03]  /*9190*/  SHF.L.U32 R7, R5, 0x1f, RZ ;  /* 0x0000001f05077819 */ /* 0x000fc600000006ff */
[----:B------:R-:W-:-:S04]  /*91a0*/  IMAD R14, R6, 0x8, R21 ;  /* 0x00000008060e7824 */ /* 0x000fc800078e0215 */
[----:B------:R-:W0:Y:S02]  /*91b0*/  SYNCS.PHASECHK.TRANS64.TRYWAIT P1, [R14+URZ+0x48], R7 ;  /* 0x000048070e0075a7 */ /* 0x000e24000802017f */
[----:B01----:R-:W-:Y:S05]  /*91c0*/  @!P1 BRA `(.L_x_299) ;  /* 0x0000001000209947 */ /* 0x003fea0003800000 */
.L_x_324:
[----:B0-----:R-:W-:Y:S01]  /*91d0*/  PRMT R7, R11, 0x9910, RZ ;  /* 0x000099100b077816 */ /* 0x001fe200000000ff */
[----:B------:R0:W-:Y:S03]  /*91e0*/  @!P2 SYNCS.ARRIVE.TRANS64 RZ, [R14+URZ], R9 ;  /* 0x000000090effa9a7 */ /* 0x0001e6000800003f */
[----:B------:R-:W-:-:S13]  /*91f0*/  ISETP.NE.AND P1, PT, R7, 0x2, PT ;  /* 0x000000020700780c */ /* 0x000fda0003f25270 */
[----:B0-----:R-:W-:Y:S05]  /*9200*/  @P1 BRA `(.L_x_300) ;  /* 0x0000000000041947 */ /* 0x001fea0003800000 */
[----:B------:R-:W-:Y:S01]  /*9210*/  BPT.TRAP 0x1 ;  /* 0x000000040000795c */ /* 0x000fe20000300000 */
.L_x_300:
[----:B------:R-:W-:Y:S05]  /*9220*/  @P0 BRA `(.L_x_301) ;  /* 0x0000000000040947 */ /* 0x000fea0003800000 */
[----:B------:R-:W-:Y:S01]  /*9230*/  BPT.TRAP 0x1 ;  /* 0x000000040000795c */ /* 0x000fe20000300000 */
.L_x_301:
[--C-:B------:R-:W-:Y:S01]  /*9240*/  IMAD R7, R6, 0x4000, R21.reuse ;  /* 0x0000400006077824 */ /* 0x100fe200078e0215 */
[----:B------:R-:W-:Y:S01]  /*9250*/  R2UR UR9, R14 ;  /* 0x000000000e0972ca */ /* 0x000fe200000e0000 */
[----:B------:R-:W-:Y:S01]  /*9260*/  IMAD R21, R6, 0x2000, R21 ;  /* 0x0000200006157824 */ /* 0x000fe200078e0215 */
[----:B------:R-:W-:Y:S01]  /*9270*/  UIADD3 UR4, UP0, UR22, 0xf0, URZ ;  /* 0x000000f016047890 */ /* 0x000fe2000ff1e03f */
[----:B------:R-:W-:Y:S01]  /*9280*/  VIADD R4, R4, 0xffffffff ;  /* 0xffffffff04047836 */ /* 0x000fe20000000000 */
[----:B------:R-:W-:Y:S01]  /*9290*/  R2UR UR5, R7 ;  /* 0x00000000070572ca */ /* 0x000fe200000e0000 */
[----:B------:R-:W-:Y:S01]  /*92a0*/  UIADD3 UR24, UP1, UR22, 0x1f0, URZ ;  /* 0x000001f016187890 */ /* 0x000fe2000ff3e03f */
[----:B------:R-:W-:Y:S01]  /*92b0*/  R2UR UR8, R21 ;  /* 0x00000000150872ca */ /* 0x000fe200000e0000 */
[----:B------:R-:W-:Y:S01]  /*92c0*/  VIADD R6, R6, 0x1 ;  /* 0x0000000106067836 */ /* 0x000fe20000000000 */
[----:B------:R-:W-:Y:S01]  /*92d0*/  R2UR UR11, R18 ;  /* 0x00000000120b72ca */ /* 0x000fe200000e0000 */
[----:B------:R-:W-:Y:S01]  /*92e0*/  UIADD3.X UR25, URZ, UR23, URZ, UP1, !UPT ;  /* 0x000000173f197290 */ /* 0x000fe20008ffe43f */
[----:B------:R-:W-:Y:S01]  /*92f0*/  R2UR UR10, R20 ;  /* 0x00000000140a72ca */ /* 0x000fe200000e0000 */
[----:B------:R-:W-:Y:S01]  /*9300*/  UMOV UR6, 0x0 ;  /* 0x0000000000067882 */ /* 0x000fe20000000000 */
[----:B------:R-:W-:Y:S01]  /*9310*/  R2UR UR12, R8 ;  /* 0x00000000080c72ca */ /* 0x000fe200000e0000 */
[----:B------:R-:W-:Y:S01]  /*9320*/  UMOV UR7, 0x10000000 ;  /* 0x1000000000077882 */ /* 0x000fe20000000000 */
[----:B------:R-:W-:Y:S01]  /*9330*/  R2UR UR19, R15 ;  /* 0x000000000f1372ca */ /* 0x000fe200000e0000 */
[----:B------:R-:W-:Y:S01]  /*9340*/  VIADD R20, R20, 0x40 ;  /* 0x0000004014147836 */ /* 0x000fe20000000000 */
[----:B------:R-:W-:Y:S01]  /*9350*/  ISETP.GT.AND P3, PT, R4, 0x1, PT ;  /* 0x000000010400780c */ /* 0x000fe20003f64270 */
[----:B------:R-:W-:Y:S01]  /*9360*/  UIADD3 UR14, UR5, 0x180, URZ ;  /* 0x00000180050e7890 */ /* 0x000fe2000fffe03f */
[----:B------:R-:W-:Y:S01]  /*9370*/  ISETP.NE.AND P1, PT, R6, 0x9, PT ;  /* 0x000000090600780c */ /* 0x000fe20003f25270 */
[----:B------:R-:W-:-:S02]  /*9380*/  UIADD3.X UR5, URZ, UR23, URZ, UP0, !UPT ;  /* 0x000000173f057290 */ /* 0x000fc400087fe43f */
[----:B------:R-:W-:Y:S01]  /*9390*/  UIADD3 UR15, UR8, 0x24180, URZ ;  /* 0x00024180080f7890 */ /* 0x000fe2000fffe03f */
[----:B------:R-:W-:Y:S02]  /*93a0*/  SEL R14, RZ, 0x1, P1 ;  /* 0x00000001ff0e7807 */ /* 0x000fe40000800000 */
[----:B------:R-:W-:Y:S01]  /*93b0*/  UMOV UR8, UR14 ;  /* 0x0000000e00087c82 */ /* 0x000fe20008000000 */
[----:B------:R-:W-:Y:S02]  /*93c0*/  SEL R6, R6, RZ, P1 ;  /* 0x000000ff06067207 */ /* 0x000fe40000800000 */
[----:B------:R-:W-:Y:S01]  /*93d0*/  LOP3.LUT R5, R5, R14, RZ, 0x3c, !PT ;  /* 0x0000000e05057212 */ /* 0x000fe200078e3cff */
[----:B------:R0:W-:Y:S02]  /*93e0*/  UTMALDG.3D [UR8], [UR4], desc[UR6] ;  /* 0x00000608040075b4 */ /* 0x0001e40008011000 */
[----:B0-----:R-:W-:Y:S01]  /*93f0*/  UMOV UR8, UR15 ;  /* 0x0000000f00087c82 */ /* 0x001fe20008000000 */
[----:B------:R-:W-:-:S02]  /*9400*/  UMOV UR11, UR19 ;  /* 0x00000013000b7c82 */ /* 0x000fc40008000000 */
[----:B------:R0:W-:Y:S02]  /*9410*/  UTMALDG.3D [UR8], [UR24], desc[UR6] ;  /* 0x00000608180075b4 */ /* 0x0001e40008011000 */
[----:B0-----:R-:W-:Y:S05]  /*9420*/  @P3 BRA `(.L_x_302) ;  /* 0xfffffffc00483947 */ /* 0x001fea000383ffff */
.L_x_298:
[----:B------:R-:W-:Y:S05]  /*9430*/  BSYNC B1 ;  /* 0x0000000000017941 */ /* 0x000fea0003800000 */
.L_x_297:
[----:B------:R-:W-:Y:S01]  /*9440*/  LOP3.LUT P3, RZ, R13, 0xff, RZ, 0xc0, !PT ;  /* 0x000000ff0dff7812 */ /* 0x000fe2000786c0ff */
[----:B------:R-:W-:Y:S01]  /*9450*/  IMAD.IADD R12, R3, 0x1, R12 ;  /* 0x00000001030c7824 */ /* 0x000fe200078e020c */
[----:B------:R-:W-:Y:S01]  /*9460*/  IADD3 R16, P4, R16, UR20, RZ ;  /* 0x0000001410107c10 */ /* 0x000fe2000ff9e0ff */
[----:B------:R-:W-:Y:S01]  /*9470*/  ULDC.64 UR4, c[0x0][0x650] ;  /* 0x0001940000047ab9 */ /* 0x000fe20000000a00 */
[----:B------:R-:W-:Y:S01]  /*9480*/  BSSY B1, `(.L_x_303) ;  /* 0x000006a000017945 */ /* 0x000fe20003800000 */
[----:B------:R-:W-:Y:S01]  /*9490*/  IMAD.MOV.U32 R9, RZ, RZ, -0x1 ;  /* 0xffffffffff097424 */ /* 0x000fe200078e00ff */
[----:B------:R-:W-:Y:S01]  /*94a0*/  ISETP.GT.U32.AND P1, PT, R12, 0x8, PT ;  /* 0x000000080c00780c */ /* 0x000fe20003f24070 */
[----:B------:R-:W-:Y:S01]  /*94b0*/  IMAD.MOV.U32 R8, RZ, RZ, -0x1 ;  /* 0xffffffffff087424 */ /* 0x000fe200078e00ff */
[----:B------:R-:W-:Y:S02]  /*94c0*/  IADD3.X R17, R17, UR13, RZ, P4, !PT ;  /* 0x0000000d11117c10 */ /* 0x000fe4000a7fe4ff */
[----:B------:R-:W-:-:S02]  /*94d0*/  ISETP.LT.U32.AND P1, PT, R3, 0x9, P1 ;  /* 0x000000090300780c */ /* 0x000fc40000f21070 */
[----:B------:R-:W-:Y:S01]  /*94e0*/  PRMT R13, RZ, 0x7610, R13 ;  /* 0x00007610ff0d7816 */ /* 0x000fe2000000000d */
[----:B------:R-:W0:Y:S01]  /*94f0*/  @P3 S2R R5, SR_CgaCtaId ;  /* 0x0000000000053919 */ /* 0x000e220000008800 */
[----:B------:R-:W-:-:S04]  /*9500*/  @P3 MOV R4, 0x400 ;  /* 0x0000040000043802 */ /* 0x000fc80000000f00 */
[----:B0-----:R-:W-:Y:S01]  /*9510*/  @P3 LEA R6, R5, R4, 0x18 ;  /* 0x0000000405063211 */ /* 0x001fe200078ec0ff */
[----:B------:R-:W-:-:S03]  /*9520*/  IMAD.WIDE.U32 R4, R12, 0x38e38e39, RZ ;  /* 0x38e38e390c047825 */ /* 0x000fc600078e00ff */
[----:B------:R0:W-:Y:S01]  /*9530*/  @P3 SYNCS.ARRIVE.TRANS64.A1T0 RZ, [R6+URZ+0xa8], RZ ;  /* 0x0000a8ff06ff39a7 */ /* 0x0001e2000810003f */
[----:B------:R-:W-:Y:S02]  /*9540*/  ISETP.GE.U32.AND P3, PT, R3, 0x9, PT ;  /* 0x000000090300780c */ /* 0x000fe40003f66070 */
[----:B------:R-:W-:Y:S02]  /*9550*/  SHF.R.U32.HI R7, RZ, 0x1, R5 ;  /* 0x00000001ff077819 */ /* 0x000fe40000011605 */
[----:B------:R-:W-:Y:S02]  /*9560*/  SEL R5, RZ, 0x1, !P1 ;  /* 0x00000001ff057807 */ /* 0x000fe40004800000 */
[----:B------:R-:W-:Y:S01]  /*9570*/  ISETP.GE.U32.AND P1, PT, R16, UR4, PT ;  /* 0x0000000410007c0c */ /* 0x000fe2000bf26070 */
[----:B------:R-:W-:Y:S01]  /*9580*/  IMAD R12, R7, -0x9, R12 ;  /* 0xfffffff7070c7824 */ /* 0x000fe200078e020c */
[----:B------:R-:W-:Y:S02]  /*9590*/  LOP3.LUT R0, R0, R5, RZ, 0x3c, !PT ;  /* 0x0000000500007212 */ /* 0x000fe400078e3cff */
[----:B------:R-:W-:-:S02]  /*95a0*/  ISETP.GE.U32.AND.EX P1, PT, R17, UR5, PT, P1 ;  /* 0x0000000511007c0c */ /* 0x000fc4000bf26110 */
[----:B------:R-:W-:Y:S02]  /*95b0*/  PRMT R4, RZ, 0x7610, R4 ;  /* 0x00007610ff047816 */ /* 0x000fe40000000004 */
[----:B------:R-:W-:Y:S01]  /*95c0*/  @P3 LOP3.LUT R0, R0, 0x1, R7, 0x78, !PT ;  /* 0x0000000100003812 */ /* 0x000fe200078e7807 */
[----:B------:R-:W-:-:S08]  /*95d0*/  IMAD.MOV.U32 R7, RZ, RZ, -0x1 ;  /* 0xffffffffff077424 */ /* 0x000fd000078e00ff */
[----:B0-----:R-:W-:Y:S05]  /*95e0*/  @P1 BRA `(.L_x_304) ;  /* 0x00000004004c1947 */ /* 0x001fea0003800000 */
[----:B------:R-:W-:Y:S01]  /*95f0*/  ULDC.64 UR4, c[0x0][0x628] ;  /* 0x00018a0000047ab9 */ /* 0x000fe20000000a00 */
[----:B------:R-:W0:Y:S01]  /*9600*/  S2R R15, SR_CTAID.X ;  /* 0x00000000000f7919 */ /* 0x000e220000002500 */
[----:B------:R-:W-:Y:S01]  /*9610*/  ISETP.NE.U32.AND P1, PT, RZ, UR4, PT ;  /* 0x00000004ff007c0c */ /* 0x000fe2000bf25070 */
[----:B------:R-:W-:Y:S01]  /*9620*/  ULDC UR7, c[0x0][0x630] ;  /* 0x00018c0000077ab9 */ /* 0x000fe20000000800 */
[----:B------:R-:W-:Y:S01]  /*9630*/  IMAD.MOV.U32 R4, RZ, RZ, R16 ;  /* 0x000000ffff047224 */ /* 0x000fe200078e0010 */
[----:B------:R-:W1:Y:S01]  /*9640*/  S2R R14, SR_CTAID.Y ;  /* 0x00000000000e7919 */ /* 0x000e620000002600 */
[----:B------:R-:W-:Y:S01]  /*9650*/  ISETP.NE.AND.EX P1, PT, RZ, UR5, PT, P1 ;  /* 0x00000005ff007c0c */ /* 0x000fe2000bf25310 */
[----:B------:R-:W-:-:S12]  /*9660*/  IMAD.MOV.U32 R5, RZ, RZ, R17 ;  /* 0x000000ffff057224 */ /* 0x000fd800078e0011 */
[----:B------:R-:W-:Y:S05]  /*9670*/  @!P1 BRA `(.L_x_305) ;  /* 0x0000000000289947 */ /* 0x000fea0003800000 */
[----:B------:R-:W-:Y:S02]  /*9680*/  ULDC UR6, c[0x0][0x634] ;  /* 0x00018d0000067ab9 */ /* 0x000fe40000000800 */
[----:B------:R-:W-:-:S05]  /*9690*/  IADD3 R9, P1, R16, UR6, RZ ;  /* 0x0000000610097c10 */ /* 0x000fca000ff3e0ff */
[----:B------:R-:W-:-:S04]  /*96a0*/  IMAD.X R21, RZ, RZ, R17, P1 ;  /* 0x000000ffff157224 */ /* 0x000fc800008e0611 */
[----:B------:R-:W-:-:S04]  /*96b0*/  IMAD.WIDE.U32 R6, R21, UR4, RZ ;  /* 0x0000000415067c25 */ /* 0x000fc8000f8e00ff */
[----:B------:R-:W-:-:S04]  /*96c0*/  IMAD.WIDE.U32 R6, P1, R9, UR5, R6 ;  /* 0x0000000509067c25 */ /* 0x000fc8000f820006 */
[----:B------:R-:W-:-:S04]  /*96d0*/  IMAD.WIDE.U32 R8, R9, UR4, RZ ;  /* 0x0000000409087c25 */ /* 0x000fc8000f8e00ff */
[----:B------:R-:W-:Y:S01]  /*96e0*/  IMAD.X R5, RZ, RZ, RZ, P1 ;  /* 0x000000ffff057224 */ /* 0x000fe200008e06ff */
[----:B------:R-:W-:Y:S01]  /*96f0*/  IADD3 RZ, P1, R9, R6, RZ ;  /* 0x0000000609ff7210 */ /* 0x000fe20007f3e0ff */
[----:B------:R-:W-:-:S04]  /*9700*/  IMAD.MOV.U32 R4, RZ, RZ, R7 ;  /* 0x000000ffff047224 */ /* 0x000fc800078e0007 */
[----:B------:R-:W-:-:S08]  /*9710*/  IMAD.WIDE.U32.X R4, R21, UR5, R4, P1 ;  /* 0x0000000515047c25 */ /* 0x000fd000088e0404 */
.L_x_305:
[--C-:B------:R-:W-:Y:S01]  /*9720*/  SHF.R.U64 R8, R4, UR7, R5.reuse ;  /* 0x0000000704087c19 */ /* 0x100fe20008001205 */
[----:B------:R-:W-:Y:S01]  /*9730*/  ULDC.64 UR4, c[0x0][0x620] ;  /* 0x0001880000047ab9 */ /* 0x000fe20000000a00 */
[----:B------:R-:W-:Y:S01]  /*9740*/  SHF.R.U32.HI R4, RZ, UR7, R5 ;  /* 0x00000007ff047c19 */ /* 0x000fe20008011605 */
[----:B------:R-:W2:Y:S01]  /*9750*/  LDC R24, c[0x0][0x144] ;  /* 0x00005100ff187b82 */ /* 0x000ea20000000800 */
[----:B------:R-:W-:Y:S01]  /*9760*/  IADD3 R7, P1, RZ, -R8, RZ ;  /* 0x80000008ff077210 */ /* 0x000fe20007f3e0ff */
[----:B------:R-:W-:Y:S01]  /*9770*/  ULDC.64 UR8, c[0x0][0x640] ;  /* 0x0001900000087ab9 */ /* 0x000fe20000000a00 */
[----:B0-----:R-:W-:Y:S01]  /*9780*/  I2FP.F32.U32 R9, R15 ;  /* 0x0000000f00097245 */ /* 0x001fe20000201000 */
[----:B------:R-:W-:Y:S02]  /*9790*/  ULDC UR6, c[0x0][0x608] ;  /* 0x0001820000067ab9 */ /* 0x000fe40000000800 */
[----:B------:R-:W-:Y:S01]  /*97a0*/  IMAD.X R4, RZ, RZ, ~R4, P1 ;  /* 0x000000ffff047224 */ /* 0x000fe200008e0e04 */
[----:B------:R-:W-:Y:S01]  /*97b0*/  ISETP.NE.U32.AND P1, PT, RZ, UR8, PT ;  /* 0x00000008ff007c0c */ /* 0x000fe2000bf25070 */
[----:B------:R-:W0:Y:S02]  /*97c0*/  LDC R21, c[0x0][0x148] ;  /* 0x00005200ff157b82 */ /* 0x000e240000000800 */
[----:B------:R-:W-:Y:S01]  /*97d0*/  IMAD R6, R4, UR4, RZ ;  /* 0x0000000404067c24 */ /* 0x000fe2000f8e02ff */
[----:B------:R-:W-:Y:S01]  /*97e0*/  ISETP.NE.AND.EX P1, PT, RZ, UR9, PT, P1 ;  /* 0x00000009ff007c0c */ /* 0x000fe2000bf25310 */
[----:B------:R-:W-:Y:S01]  /*97f0*/  IMAD.WIDE.U32 R4, R7, UR4, R16 ;  /* 0x0000000407047c25 */ /* 0x000fe2000f8e0010 */
[----:B------:R-:W-:-:S03]  /*9800*/  ULDC UR4, c[0x0][0x150] ;  /* 0x0000540000047ab9 */ /* 0x000fc60000000800 */
[----:B------:R-:W-:Y:S02]  /*9810*/  IMAD R7, R7, UR5, R6 ;  /* 0x0000000507077c24 */ /* 0x000fe4000f8e0206 */
[----:B------:R-:W-:Y:S01]  /*9820*/  FMUL R6, R9, UR4 ;  /* 0x0000000409067c20 */ /* 0x000fe20008400000 */
[----:B------:R-:W-:Y:S01]  /*9830*/  ULDC UR4, c[0x0][0x618] ;  /* 0x0001860000047ab9 */ /* 0x000fe20000000800 */
[----:B------:R-:W-:Y:S01]  /*9840*/  ULDC UR5, c[0x0][0x154] ;  /* 0x0000550000057ab9 */ /* 0x000fe20000000800 */
[----:B------:R-:W-:-:S03]  /*9850*/  IMAD.IADD R5, R5, 0x1, R7 ;  /* 0x0000000105057824 */ /* 0x000fc600078e0207 */
[----:B------:R-:W3:Y:S02]  /*9860*/  F2I.U32.TRUNC.NTZ R6, R6 ;  /* 0x0000000600067305 */ /* 0x000ee4000020f000 */
[----:B------:R-:W-:Y:S02]  /*9870*/  SHF.R.U64 R9, R4, UR4, R5 ;  /* 0x0000000404097c19 */ /* 0x000fe40008001205 */
[----:B-1----:R-:W-:-:S05]  /*9880*/  I2FP.F32.U32 R4, R14 ;  /* 0x0000000e00047245 */ /* 0x002fca0000201000 */
[----:B------:R-:W-:Y:S01]  /*9890*/  FMUL R22, R4, UR5 ;  /* 0x0000000504167c20 */ /* 0x000fe20008400000 */
[----:B------:R-:W-:Y:S01]  /*98a0*/  SHF.R.U32.HI R4, RZ, UR4, R5 ;  /* 0x00000004ff047c19 */ /* 0x000fe20008011605 */
[----:B------:R-:W-:-:S03]  /*98b0*/  ULDC UR4, c[0x0][0x658] ;  /* 0x0001960000047ab9 */ /* 0x000fc60000000800 */
[--C-:B------:R-:W-:Y:S01]  /*98c0*/  SHF.R.U64 R20, R9, UR6, R4.reuse ;  /* 0x0000000609147c19 */ /* 0x100fe20008001204 */
[----:B------:R-:W1:Y:S01]  /*98d0*/  F2I.U32.TRUNC.NTZ R22, R22 ;  /* 0x0000001600167305 */ /* 0x000e62000020f000 */
[----:B------:R-:W-:Y:S01]  /*98e0*/  SHF.R.U32.HI R5, RZ, UR6, R4 ;  /* 0x00000006ff057c19 */ /* 0x000fe20008011604 */
[----:B---3--:R-:W-:-:S03]  /*98f0*/  IMAD.MOV R6, RZ, RZ, -R6 ;  /* 0x000000ffff067224 */ /* 0x008fc600078e0a06 */
[----:B------:R-:W-:Y:S01]  /*9900*/  SHF.R.U64 R18, R20, UR4, R5 ;  /* 0x0000000414127c19 */ /* 0x000fe20008001205 */
[----:B--2---:R-:W-:Y:S01]  /*9910*/  IMAD R15, R24, R6, R15 ;  /* 0x00000006180f7224 */ /* 0x004fe200078e020f */
[----:B------:R-:W-:-:S03]  /*9920*/  SHF.R.U32.HI R23, RZ, UR4, R5 ;  /* 0x00000004ff177c19 */ /* 0x000fc60008011605 */
[----:B------:R-:W-:Y:S02]  /*9930*/  IMAD.MOV.U32 R4, RZ, RZ, R18 ;  /* 0x000000ffff047224 */ /* 0x000fe400078e0012 */
[----:B------:R-:W-:Y:S01]  /*9940*/  IMAD.MOV.U32 R5, RZ, RZ, R23 ;  /* 0x000000ffff057224 */ /* 0x000fe200078e0017 */
[----:B-1----:R-:W-:Y:S06]  /*9950*/  @!P1 BRA `(.L_x_306) ;  /* 0x0000000000289947 */ /* 0x002fec0003800000 */
[----:B------:R-:W-:Y:S02]  /*9960*/  ULDC UR4, c[0x0][0x64c] ;  /* 0x0001930000047ab9 */ /* 0x000fe40000000800 */
[----:B------:R-:W-:-:S05]  /*9970*/  IADD3 R5, P1, R18, UR4, RZ ;  /* 0x0000000412057c10 */ /* 0x000fca000ff3e0ff */
[----:B------:R-:W-:-:S04]  /*9980*/  IMAD.X R23, RZ, RZ, R23, P1 ;  /* 0x000000ffff177224 */ /* 0x000fc800008e0617 */
[----:B------:R-:W-:-:S04]  /*9990*/  IMAD.WIDE.U32 R6, R23, UR8, RZ ;  /* 0x0000000817067c25 */ /* 0x000fc8000f8e00ff */
[----:B------:R-:W-:-:S04]  /*99a0*/  IMAD.WIDE.U32 R6, P1, R5, UR9, R6 ;  /* 0x0000000905067c25 */ /* 0x000fc8000f820006 */
[----:B------:R-:W-:-:S04]  /*99b0*/  IMAD.WIDE.U32 R4, R5, UR8, RZ ;  /* 0x0000000805047c25 */ /* 0x000fc8000f8e00ff */
[----:B------:R-:W-:Y:S01]  /*99c0*/  IMAD.MOV.U32 R4, RZ, RZ, R7 ;  /* 0x000000ffff047224 */ /* 0x000fe200078e0007 */
[----:B------:R-:W-:Y:S01]  /*99d0*/  IADD3 RZ, P3, R5, R6, RZ ;  /* 0x0000000605ff7210 */ /* 0x000fe20007f7e0ff */
[----:B------:R-:W-:-:S04]  /*99e0*/  IMAD.X R5, RZ, RZ, RZ, P1 ;  /* 0x000000ffff057224 */ /* 0x000fc800008e06ff */
[----:B------:R-:W-:-:S08]  /*99f0*/  IMAD.WIDE.U32.X R4, R23, UR9, R4, P3 ;  /* 0x0000000917047c25 */ /* 0x000fd000098e0404 */
.L_x_306:
[----:B------:R-:W-:Y:S01]  /*9a00*/  ISETP.NE.AND P1, PT, R2, 0x1, PT ;  /* 0x000000010200780c */ /* 0x000fe20003f25270 */
[----:B------:R-:W-:Y:S01]  /*9a10*/  ULDC UR4, c[0x0][0x648] ;  /* 0x0001920000047ab9 */ /* 0x000fe20000000800 */
[----:B------:R-:W-:Y:S01]  /*9a20*/  LOP3.LUT R20, R20, UR17, RZ, 0xc0, !PT ;  /* 0x0000001114147c12 */ /* 0x000fe2000f8ec0ff */
[----:B------:R-:W-:Y:S01]  /*9a30*/  IMAD.MOV R22, RZ, RZ, -R22 ;  /* 0x000000ffff167224 */ /* 0x000fe200078e0a16 */
[----:B------:R-:W-:Y:S01]  /*9a40*/  SHF.R.U64 R5, R4, UR4, R5 ;  /* 0x0000000404057c19 */ /* 0x000fe20008001205 */
[----:B------:R-:W-:Y:S01]  /*9a50*/  ULDC UR4, c[0x0][0x638] ;  /* 0x00018e0000047ab9 */ /* 0x000fe20000000800 */
[----:B------:R-:W-:Y:S01]  /*9a60*/  LOP3.LUT R9, R9, UR16, RZ, 0xc0, !PT ;  /* 0x0000001009097c12 */ /* 0x000fe2000f8ec0ff */
[----:B------:R-:W-:Y:S01]  /*9a70*/  ULDC UR5, c[0x0][0x610] ;  /* 0x0001840000057ab9 */ /* 0x000fe20000000800 */
[----:B------:R-:W-:Y:S02]  /*9a80*/  IMAD.MOV.U32 R4, RZ, RZ, 0x1 ;  /* 0x00000001ff047424 */ /* 0x000fe400078e00ff */
[----:B------:R-:W-:-:S02]  /*9a90*/  IMAD.MOV R7, RZ, RZ, -R5 ;  /* 0x000000ffff077224 */ /* 0x000fc400078e0a05 */
[----:B------:R-:W-:Y:S02]  /*9aa0*/  IMAD R20, R5, UR18, R20 ;  /* 0x0000001205147c24 */ /* 0x000fe4000f8e0214 */
[----:B0-----:R-:W-:Y:S02]  /*9ab0*/  @P1 IMAD R15, R21, R22, R14 ;  /* 0x00000016150f1224 */ /* 0x001fe400078e020e */
[----:B------:R-:W-:Y:S01]  /*9ac0*/  IMAD R18, R7, UR4, R18 ;  /* 0x0000000407127c24 */ /* 0x000fe2000f8e0212 */
[----:B------:R-:W-:Y:S01]  /*9ad0*/  ULDC UR4, c[0x0][0x600] ;  /* 0x0001800000047ab9 */ /* 0x000fe20000000800 */
[----:B------:R-:W-:Y:S02]  /*9ae0*/  IMAD R15, R20, UR5, R15 ;  /* 0x00000005140f7c24 */ /* 0x000fe4000f8e020f */
[----:B------:R-:W-:-:S05]  /*9af0*/  IMAD R18, R18, UR4, R9 ;  /* 0x0000000412127c24 */ /* 0x000fca000f8e0209 */
[----:B------:R-:W-:Y:S02]  /*9b00*/  SEL R9, R18, R15, !P1 ;  /* 0x0000000f12097207 */ /* 0x000fe40004800000 */
[----:B------:R-:W-:-:S07]  /*9b10*/  SEL R7, R15, R18, !P1 ;  /* 0x000000120f077207 */ /* 0x000fce0004800000 */
.L_x_304:
[----:B------:R-:W-:Y:S05]  /*9b20*/  BSYNC B1 ;  /* 0x0000000000017941 */ /* 0x000fea0003800000 */
.L_x_303:
[----:B------:R-:W-:-:S13]  /*9b30*/  LOP3.LUT P1, RZ, R4, 0xff, RZ, 0xc0, !PT ;  /* 0x000000ff04ff7812 */ /* 0x000fda000782c0ff */
[----:B------:R-:W-:Y:S05]  /*9b40*/  @P1 BRA `(.L_x_307) ;  /* 0xfffffff4004c1947 */ /* 0x000fea000383ffff */
[----:B------:R-:W-:Y:S05]  /*9b50*/  BSYNC B0 ;  /* 0x0000000000007941 */ /* 0x000fea0003800000 */
.L_x_295:
[----:B------:R-:W-:-:S03]  /*9b60*/  UMOV UR4, 0xffffffff ;  /* 0xffffffff00047882 */ /* 0x000fc60000000000 */
[----:B------:R-:W-:Y:S05]  /*9b70*/  BRA.DIV UR4, `(.L_x_308) ;  /* 0x0000000604c87947 */ /* 0x000fea000b800000 */
[----:B------:R-:W-:-:S13]  /*9b80*/  ELECT P6, URZ, PT ;  /* 0x00000000003f782f */ /* 0x000fda00038c0000 */
.L_x_327:
[----:B------:R-:W-:Y:S04]  /*9b90*/  BSSY B0, `(.L_x_309) ;  /* 0x0000058000007945 */ /* 0x000fe80003800000 */
[----:B------:R-:W-:Y:S05]  /*9ba0*/  @!P6 BRA `(.L_x_310) ;  /* 0x000000040058e947 */ /* 0x000fea0003800000 */
[----:B------:R-:W-:-:S04]  /*9bb0*/  LOP3.LUT R19, R19, 0x2, RZ, 0xfc, !PT ;  /* 0x0000000213137812 */ /* 0x000fc800078efcff */
[----:B------:R-:W-:-:S13]  /*9bc0*/  ISETP.NE.AND P0, PT, R19, 0x3, PT ;  /* 0x000000031300780c */ /* 0x000fda0003f05270 */
[----:B------:R-:W-:Y:S05]  /*9bd0*/  @!P0 BRA `(.L_x_311) ;  /* 0x0000000000048947 */ /* 0x000fea0003800000 */
[----:B------:R-:W-:Y:S01]  /*9be0*/  BPT.TRAP 0x1 ;  /* 0x000000040000795c */ /* 0x000fe20000300000 */
.L_x_311:
[----:B------:R-:W0:Y:S01]  /*9bf0*/  S2R R3, SR_CgaCtaId ;  /* 0x0000000000037919 */ /* 0x000e220000008800 */
[----:B------:R-:W-:-:S04]  /*9c00*/  MOV R2, 0x400 ;  /* 0x0000040000027802 */ /* 0x000fc80000000f00 */
[----:B0-----:R-:W-:Y:S02]  /*9c10*/  LEA R3, R3, R2, 0x18 ;  /* 0x0000000203037211 */ /* 0x001fe400078ec0ff */
[----:B------:R-:W-:-:S03]  /*9c20*/  SHF.L.U32 R2, R0, 0x1f, RZ ;  /* 0x0000001f00027819 */ /* 0x000fc600000006ff */
[----:B------:R-:W-:-:S04]  /*9c30*/  VIADD R3, R3, 0x48 ;  /* 0x0000004803037836 */ /* 0x000fc80000000000 */
[C---:B------:R-:W-:Y:S02]  /*9c40*/  IMAD R7, R12.reuse, 0x8, R3 ;  /* 0x000000080c077824 */ /* 0x040fe400078e0203 */
[----:B------:R-:W-:Y:S02]  /*9c50*/  VIADD R12, R12, 0x1 ;  /* 0x000000010c0c7836 */ /* 0x000fe40000000000 */
[----:B------:R-:W0:Y:S03]  /*9c60*/  SYNCS.PHASECHK.TRANS64.TRYWAIT P0, [R7+URZ], R2 ;  /* 0x00000002070075a7 */ /* 0x000e26000800017f */
[----:B------:R-:W-:-:S04]  /*9c70*/  ISETP.NE.AND P1, PT, R12, 0x9, PT ;  /* 0x000000090c00780c */ /* 0x000fc80003f25270 */
[----:B------:R-:W-:Y:S02]  /*9c80*/  SEL R5, RZ, 0x1, P1 ;  /* 0x00000001ff057807 */ /* 0x000fe40000800000 */
[----:B------:R-:W-:Y:S02]  /*9c90*/  SEL R12, R12, RZ, P1 ;  /* 0x000000ff0c0c7207 */ /* 0x000fe40000800000 */
[----:B------:R-:W-:-:S03]  /*9ca0*/  LOP3.LUT R5, R0, R5, RZ, 0x3c, !PT ;  /* 0x0000000500057212 */ /* 0x000fc600078e3cff */
[----:B------:R-:W-:Y:S01]  /*9cb0*/  IMAD R9, R12, 0x8, R3 ;  /* 0x000000080c097824 */ /* 0x000fe200078e0203 */
[----:B------:R-:W-:Y:S01]  /*9cc0*/  SHF.L.U32 R4, R5, 0x1f, RZ ;  /* 0x0000001f05047819 */ /* 0x000fe200000006ff */
[----:B0-----:R-:W-:Y:S06]  /*9cd0*/  @!P0 BRA `(.L_x_312) ;  /* 0x0000000400908947 */ /* 0x001fec0003800000 */
.L_x_328:
[----:B------:R-:W1:Y:S01]  /*9ce0*/  SYNCS.PHASECHK.TRANS64.TRYWAIT P0, [R9+URZ], R4 ;  /* 0x00000004090075a7 */ /* 0x000e62000800017f */
[----:B------:R-:W-:-:S05]  /*9cf0*/  VIADD R0, R12, 0x1 ;  /* 0x000000010c007836 */ /* 0x000fca0000000000 */
[----:B------:R-:W-:-:S04]  /*9d00*/  ISETP.NE.AND P1, PT, R0, 0x9, PT ;  /* 0x000000090000780c */ /* 0x000fc80003f25270 */
[----:B0-----:R-:W-:Y:S02]  /*9d10*/  SEL R2, RZ, 0x1, P1 ;  /* 0x00000001ff027807 */ /* 0x001fe40000800000 */
[----:B------:R-:W-:Y:S02]  /*9d20*/  SEL R0, R0, RZ, P1 ;  /* 0x000000ff00007207 */ /* 0x000fe40000800000 */
[----:B------:R-:W-:-:S03]  /*9d30*/  LOP3.LUT R7, R5, R2, RZ, 0x3c, !PT ;  /* 0x0000000205077212 */ /* 0x000fc600078e3cff */
[----:B------:R-:W-:Y:S01]  /*9d40*/  IMAD R6, R0, 0x8, R3 ;  /* 0x0000000800067824 */ /* 0x000fe200078e0203 */
[----:B------:R-:W-:Y:S01]  /*9d50*/  SHF.L.U32 R5, R7, 0x1f, RZ ;  /* 0x0000001f07057819 */ /* 0x000fe200000006ff */
[----:B-1----:R-:W-:Y:S06]  /*9d60*/  @!P0 BRA `(.L_x_313) ;  /* 0x0000000400808947 */ /* 0x002fec0003800000 */
.L_x_329:
[----:B------:R-:W1:Y:S01]  /*9d70*/  SYNCS.PHASECHK.TRANS64.TRYWAIT P0, [R6+URZ], R5 ;  /* 0x00000005060075a7 */ /* 0x000e62000800017f */
[----:B------:R-:W-:-:S05]  /*9d80*/  VIADD R0, R0, 0x1 ;  /* 0x0000000100007836 */ /* 0x000fca0000000000 */
[----:B------:R-:W-:-:S04]  /*9d90*/  ISETP.NE.AND P1, PT, R0, 0x9, PT ;  /* 0x000000090000780c */ /* 0x000fc80003f25270 */
[----:B------:R-:W-:Y:S02]  /*9da0*/  SEL R2, RZ, 0x1, P1 ;  /* 0x00000001ff027807 */ /* 0x000fe40000800000 */
[----:B------:R-:W-:Y:S02]  /*9db0*/  SEL R0, R0, RZ, P1 ;  /* 0x000000ff00007207 */ /* 0x000fe40000800000 */
[----:B------:R-:W-:-:S03]  /*9dc0*/  LOP3.LUT R7, R7, R2, RZ, 0x3c, !PT ;  /* 0x0000000207077212 */ /* 0x000fc600078e3cff */
[----:B0-----:R-:W-:Y:S01]  /*9dd0*/  IMAD R9, R0, 0x8, R3 ;  /* 0x0000000800097824 */ /* 0x001fe200078e0203 */
[----:B------:R-:W-:Y:S01]  /*9de0*/  SHF.L.U32 R4, R7, 0x1f, RZ ;  /* 0x0000001f07047819 */ /* 0x000fe200000006ff */
[----:B-1----:R-:W-:Y:S06]  /*9df0*/  @!P0 BRA `(.L_x_314) ;  /* 0x0000000400708947 */ /* 0x002fec0003800000 */
.L_x_330:
        /* <DEDUP_REMOVED lines=9> */
.L_x_331:
        /* <DEDUP_REMOVED lines=9> */
.L_x_332:
        /* <DEDUP_REMOVED lines=9> */
.L_x_333:
        /* <DEDUP_REMOVED lines=9> */
.L_x_334:
[----:B------:R-:W1:Y:S01]  /*a040*/  SYNCS.PHASECHK.TRANS64.TRYWAIT P0, [R9+URZ], R4 ;  /* 0x00000004090075a7 */ /* 0x000e62000800017f */
[----:B------:R-:W-:-:S05]  /*a050*/  VIADD R0, R0, 0x1 ;  /* 0x0000000100007836 */ /* 0x000fca0000000000 */
[----:B------:R-:W-:-:S04]  /*a060*/  ISETP.NE.AND P1, PT, R0, 0x9, PT ;  /* 0x000000090000780c */ /* 0x000fc80003f25270 */
[----:B------:R-:W-:Y:S02]  /*a070*/  SEL R2, RZ, 0x1, P1 ;  /* 0x00000001ff027807 */ /* 0x000fe40000800000 */
[----:B------:R-:W-:Y:S02]  /*a080*/  SEL R0, R0, RZ, P1 ;  /* 0x000000ff00007207 */ /* 0x000fe40000800000 */
[----:B------:R-:W-:Y:S01]  /*a090*/  LOP3.LUT R2, R7, R2, RZ, 0x3c, !PT ;  /* 0x0000000207027212 */ /* 0x000fe200078e3cff */
[----:B-1----:R-:W-:Y:S06]  /*a0a0*/  @!P0 BRA `(.L_x_319) ;  /* 0x0000000400288947 */ /* 0x002fec0003800000 */
.L_x_335:
[----:B------:R-:W-:Y:S01]  /*a0b0*/  IMAD R3, R0, 0x8, R3 ;  /* 0x0000000800037824 */ /* 0x000fe200078e0203 */
[----:B------:R-:W-:-:S07]  /*a0c0*/  SHF.L.U32 R0, R2, 0x1f, RZ ;  /* 0x0000001f02007819 */ /* 0x000fce00000006ff */
.L_x_320:
[----:B--2---:R2:W3:Y:S02]  /*a0d0*/  SYNCS.PHASECHK.TRANS64.TRYWAIT P0, [R3+URZ], R0 ;  /* 0x00000000030075a7 */ /* 0x0044e4000800017f */
[----:B---3--:R-:W-:Y:S05]  /*a0e0*/  @!P0 NANOSLEEP.SYNCS 0x989680 ;  /* 0x009896800000895d */ /* 0x008fea0003900000 */
[----:B------:R-:W3:Y:S02]  /*a0f0*/  @!P0 SYNCS.PHASECHK.TRANS64 P0, [R3+URZ], R0 ;  /* 0x00000000030085a7 */ /* 0x000ee4000800007f */
[----:B---3--:R-:W-:Y:S05]  /*a100*/  @!P0 BRA `(.L_x_320) ;  /* 0xfffffffc00f08947 */ /* 0x008fea000383ffff */
.L_x_310:
[----:B------:R-:W-:Y:S05]  /*a110*/  BSYNC B0 ;  /* 0x0000000000007941 */ /* 0x000fea0003800000 */
.L_x_309:
[----:B------:R-:W-:Y:S05]  /*a120*/  EXIT ;  /* 0x000000000000794d */ /* 0x000fea0003800000 */
.L_x_18:
[----:B----4-:R4:W0:Y:S02]  /*a130*/  SYNCS.PHASECHK.TRANS64.TRYWAIT P1, [R3+URZ], R0 ;  /* 0x00000000030075a7 */ /* 0x010824000802017f */
[----:B0-----:R-:W-:Y:S05]  /*a140*/  @!P1 NANOSLEEP.SYNCS 0x989680 ;  /* 0x009896800000995d */ /* 0x001fea0003900000 */
[----:B------:R-:W0:Y:S02]  /*a150*/  @!P1 SYNCS.PHASECHK.TRANS64 P1, [R3+URZ], R0 ;  /* 0x00000000030095a7 */ /* 0x000e24000802007f */
[----:B0-----:R-:W-:Y:S05]  /*a160*/  @!P1 BRA `(.L_x_18) ;  /* 0xfffffffc00f09947 */ /* 0x001fea000383ffff */
[----:B------:R-:W-:Y:S05]  /*a170*/  BRA `(.L_x_17) ;  /* 0xffffff7000707947 */ /* 0x000fea000383ffff */
.L_x_23:
[----:B-1----:R1:W3:Y:S02]  /*a180*/  SYNCS.PHASECHK.TRANS64.TRYWAIT P1, [R5+URZ], R4 ;  /* 0x00000004050075a7 */ /* 0x0022e4000802017f */
[----:B---3--:R-:W-:Y:S05]  /*a190*/  @!P1 NANOSLEEP.SYNCS 0x989680 ;  /* 0x009896800000995d */ /* 0x008fea0003900000 */
[----:B------:R-:W3:Y:S02]  /*a1a0*/  @!P1 SYNCS.PHASECHK.TRANS64 P1, [R5+URZ], R4 ;  /* 0x00000004050095a7 */ /* 0x000ee4000802007f */
[----:B---3--:R-:W-:Y:S05]  /*a1b0*/  @!P1 BRA `(.L_x_23) ;  /* 0xfffffffc00f09947 */ /* 0x008fea000383ffff */
[----:B------:R-:W-:Y:S05]  /*a1c0*/  BRA `(.L_x_22) ;  /* 0xffffff74004c7947 */ /* 0x000fea000383ffff */
.L_x_296:
[----:B------:R-:W-:Y:S01]  /*a1d0*/  BSSY B1, `(.L_x_321) ;  /* 0x0000006000017945 */ /* 0x000fe20003800000 */
[----:B------:R-:W-:-:S07]  /*a1e0*/  IMAD.MOV.U32 R15, RZ, RZ, -0x1 ;  /* 0xffffffffff0f7424 */ /* 0x000fce00078e00ff */
[----:B------:R-:W-:Y:S05]  /*a1f0*/  WARPSYNC.COLLECTIVE R15, `(.L_x_322) ;  /* 0x000000000f0c7348 */ /* 0x000fea0003c00000 */
[----:B------:R-:W-:Y:S02]  /*a200*/  ELECT P6, UR62, PT ;  /* 0x00000000003e782f */ /* 0x000fe400038c0000 */
[----:B------:R-:W-:Y:S01]  /*a210*/  MOV R14, UR62 ;  /* 0x0000003e000e7c02 */ /* 0x000fe20008000f00 */
[----:B------:R-:W-:Y:S10]  /*a220*/  ENDCOLLECTIVE ;  /* 0x000000000000791b */ /* 0x000ff40003800000 */
.L_x_322:
[----:B------:R-:W-:Y:S05]  /*a230*/  BSYNC B1 ;  /* 0x0000000000017941 */ /* 0x000fea0003800000 */
.L_x_321:
[----:B------:R-:W-:Y:S05]  /*a240*/  BRA `(.L_x_323) ;  /* 0xffffffec00987947 */ /* 0x000fea000383ffff */
.L_x_299:
[----:B0-----:R0:W1:Y:S02]  /*a250*/  SYNCS.PHASECHK.TRANS64.TRYWAIT P1, [R14+URZ+0x48], R7 ;  /* 0x000048070e0075a7 */ /* 0x001064000802017f */
[----:B-1----:R-:W-:Y:S05]  /*a260*/  @!P1 NANOSLEEP.SYNCS 0x989680 ;  /* 0x009896800000995d */ /* 0x002fea0003900000 */
[----:B------:R-:W1:Y:S02]  /*a270*/  @!P1 SYNCS.PHASECHK.TRANS64 P1, [R14+URZ+0x48], R7 ;  /* 0x000048070e0095a7 */ /* 0x000e64000802007f */
[----:B-1----:R-:W-:Y:S05]  /*a280*/  @!P1 BRA `(.L_x_299) ;  /* 0xfffffffc00f09947 */ /* 0x002fea000383ffff */
[----:B------:R-:W-:Y:S05]  /*a290*/  BRA `(.L_x_324) ;  /* 0xffffffec00cc7947 */ /* 0x000fea000383ffff */
.L_x_308:
[----:B------:R-:W-:Y:S01]  /*a2a0*/  BSSY B0, `(.L_x_325) ;  /* 0x0000006000007945 */ /* 0x000fe20003800000 */
[----:B------:R-:W-:-:S07]  /*a2b0*/  IMAD.MOV.U32 R15, RZ, RZ, -0x1 ;  /* 0xffffffffff0f7424 */ /* 0x000fce00078e00ff */
[----:B------:R-:W-:Y:S05]  /*a2c0*/  WARPSYNC.COLLECTIVE R15, `(.L_x_326) ;  /* 0x000000000f0c7348 */ /* 0x000fea0003c00000 */
[----:B------:R-:W-:Y:S02]  /*a2d0*/  ELECT P6, UR62, PT ;  /* 0x00000000003e782f */ /* 0x000fe400038c0000 */
[----:B------:R-:W-:Y:S01]  /*a2e0*/  MOV R14, UR62 ;  /* 0x0000003e000e7c02 */ /* 0x000fe20008000f00 */
[----:B------:R-:W-:Y:S10]  /*a2f0*/  ENDCOLLECTIVE ;  /* 0x000000000000791b */ /* 0x000ff40003800000 */
.L_x_326:
[----:B------:R-:W-:Y:S05]  /*a300*/  BSYNC B0 ;  /* 0x0000000000007941 */ /* 0x000fea0003800000 */
.L_x_325:
[----:B------:R-:W-:Y:S05]  /*a310*/  BRA `(.L_x_327) ;  /* 0xfffffff8001c7947 */ /* 0x000fea000383ffff */
.L_x_312:
[----:B0-----:R0:W1:Y:S02]  /*a320*/  SYNCS.PHASECHK.TRANS64.TRYWAIT P0, [R7+URZ], R2 ;  /* 0x00000002070075a7 */ /* 0x001064000800017f */
[----:B-1----:R-:W-:Y:S05]  /*a330*/  @!P0 NANOSLEEP.SYNCS 0x989680 ;  /* 0x009896800000895d */ /* 0x002fea0003900000 */
[----:B------:R-:W1:Y:S02]  /*a340*/  @!P0 SYNCS.PHASECHK.TRANS64 P0, [R7+URZ], R2 ;  /* 0x00000002070085a7 */ /* 0x000e64000800007f */
[----:B-1----:R-:W-:Y:S05]  /*a350*/  @!P0 BRA `(.L_x_312) ;  /* 0xfffffffc00f08947 */ /* 0x002fea000383ffff */
[----:B------:R-:W-:Y:S05]  /*a360*/  BRA `(.L_x_328) ;  /* 0xfffffff8005c7947 */ /* 0x000fea000383ffff */
.L_x_313:
[----:B0-----:R0:W1:Y:S02]  /*a370*/  SYNCS.PHASECHK.TRANS64.TRYWAIT P0, [R9+URZ], R4 ;  /* 0x00000004090075a7 */ /* 0x001064000800017f */
[----:B-1----:R-:W-:Y:S05]  /*a380*/  @!P0 NANOSLEEP.SYNCS 0x989680 ;  /* 0x009896800000895d */ /* 0x002fea0003900000 */
[----:B------:R-:W1:Y:S02]  /*a390*/  @!P0 SYNCS.PHASECHK.TRANS64 P0, [R9+URZ], R4 ;  /* 0x00000004090085a7 */ /* 0x000e64000800007f */
[----:B-1----:R-:W-:Y:S05]  /*a3a0*/  @!P0 BRA `(.L_x_313) ;  /* 0xfffffffc00f08947 */ /* 0x002fea000383ffff */
[----:B------:R-:W-:Y:S05]  /*a3b0*/  BRA `(.L_x_329) ;  /* 0xfffffff8006c7947 */ /* 0x000fea000383ffff */
.L_x_314:
[----:B0-----:R0:W1:Y:S02]  /*a3c0*/  SYNCS.PHASECHK.TRANS64.TRYWAIT P0, [R6+URZ], R5 ;  /* 0x00000005060075a7 */ /* 0x001064000800017f */
[----:B-1----:R-:W-:Y:S05]  /*a3d0*/  @!P0 NANOSLEEP.SYNCS 0x989680 ;  /* 0x009896800000895d */ /* 0x002fea0003900000 */
[----:B------:R-:W1:Y:S02]  /*a3e0*/  @!P0 SYNCS.PHASECHK.TRANS64 P0, [R6+URZ], R5 ;  /* 0x00000005060085a7 */ /* 0x000e64000800007f */
[----:B-1----:R-:W-:Y:S05]  /*a3f0*/  @!P0 BRA `(.L_x_314) ;  /* 0xfffffffc00f08947 */ /* 0x002fea000383ffff */
[----:B------:R-:W-:Y:S05]  /*a400*/  BRA `(.L_x_330) ;  /* 0xfffffff8007c7947 */ /* 0x000fea000383ffff */
.L_x_315:
[----:B0-----:R0:W1:Y:S02]  /*a410*/  SYNCS.PHASECHK.TRANS64.TRYWAIT P0, [R9+URZ], R4 ;  /* 0x00000004090075a7 */ /* 0x001064000800017f */
[----:B-1----:R-:W-:Y:S05]  /*a420*/  @!P0 NANOSLEEP.SYNCS 0x989680 ;  /* 0x009896800000895d */ /* 0x002fea0003900000 */
[----:B------:R-:W1:Y:S02]  /*a430*/  @!P0 SYNCS.PHASECHK.TRANS64 P0, [R9+URZ], R4 ;  /* 0x00000004090085a7 */ /* 0x000e64000800007f */
[----:B-1----:R-:W-:Y:S05]  /*a440*/  @!P0 BRA `(.L_x_315) ;  /* 0xfffffffc00f08947 */ /* 0x002fea000383ffff */
[----:B------:R-:W-:Y:S05]  /*a450*/  BRA `(.L_x_331) ;  /* 0xfffffff8008c7947 */ /* 0x000fea000383ffff */
.L_x_316:
[----:B0-----:R0:W1:Y:S02]  /*a460*/  SYNCS.PHASECHK.TRANS64.TRYWAIT P0, [R6+URZ], R5 ;  /* 0x00000005060075a7 */ /* 0x001064000800017f */
[----:B-1----:R-:W-:Y:S05]  /*a470*/  @!P0 NANOSLEEP.SYNCS 0x989680 ;  /* 0x009896800000895d */ /* 0x002fea0003900000 */
[----:B------:R-:W1:Y:S02]  /*a480*/  @!P0 SYNCS.PHASECHK.TRANS64 P0, [R6+URZ], R5 ;  /* 0x00000005060085a7 */ /* 0x000e64000800007f */
[----:B-1----:R-:W-:Y:S05]  /*a490*/  @!P0 BRA `(.L_x_316) ;  /* 0xfffffffc00f08947 */ /* 0x002fea000383ffff */
[----:B------:R-:W-:Y:S05]  /*a4a0*/  BRA `(.L_x_332) ;  /* 0xfffffff8009c7947 */ /* 0x000fea000383ffff */
.L_x_317:
[----:B0-----:R0:W1:Y:S02]  /*a4b0*/  SYNCS.PHASECHK.TRANS64.TRYWAIT P0, [R9+URZ], R4 ;  /* 0x00000004090075a7 */ /* 0x001064000800017f */
[----:B-1----:R-:W-:Y:S05]  /*a4c0*/  @!P0 NANOSLEEP.SYNCS 0x989680 ;  /* 0x009896800000895d */ /* 0x002fea0003900000 */
[----:B------:R-:W1:Y:S02]  /*a4d0*/  @!P0 SYNCS.PHASECHK.TRANS64 P0, [R9+URZ], R4 ;  /* 0x00000004090085a7 */ /* 0x000e64000800007f */
[----:B-1----:R-:W-:Y:S05]  /*a4e0*/  @!P0 BRA `(.L_x_317) ;  /* 0xfffffffc00f08947 */ /* 0x002fea000383ffff */
[----:B------:R-:W-:Y:S05]  /*a4f0*/  BRA `(.L_x_333) ;  /* 0xfffffff800ac7947 */ /* 0x000fea000383ffff */
.L_x_318:
[----:B0-----:R0:W1:Y:S02]  /*a500*/  SYNCS.PHASECHK.TRANS64.TRYWAIT P0, [R6+URZ], R5 ;  /* 0x00000005060075a7 */ /* 0x001064000800017f */
[----:B-1----:R-:W-:Y:S05]  /*a510*/  @!P0 NANOSLEEP.SYNCS 0x989680 ;  /* 0x009896800000895d */ /* 0x002fea0003900000 */
[----:B------:R-:W1:Y:S02]  /*a520*/  @!P0 SYNCS.PHASECHK.TRANS64 P0, [R6+URZ], R5 ;  /* 0x00000005060085a7 */ /* 0x000e64000800007f */
[----:B-1----:R-:W-:Y:S05]  /*a530*/  @!P0 BRA `(.L_x_318) ;  /* 0xfffffffc00f08947 */ /* 0x002fea000383ffff */
[----:B------:R-:W-:Y:S05]  /*a540*/  BRA `(.L_x_334) ;  /* 0xfffffff800bc7947 */ /* 0x000fea000383ffff */
.L_x_319:
[----:B-1----:R1:W2:Y:S02]  /*a550*/  SYNCS.PHASECHK.TRANS64.TRYWAIT P0, [R9+URZ], R4 ;  /* 0x00000004090075a7 */ /* 0x0022a4000800017f */
[----:B--2---:R-:W-:Y:S05]  /*a560*/  @!P0 NANOSLEEP.SYNCS 0x989680 ;  /* 0x009896800000895d */ /* 0x004fea0003900000 */
[----:B------:R-:W2:Y:S02]  /*a570*/  @!P0 SYNCS.PHASECHK.TRANS64 P0, [R9+URZ], R4 ;  /* 0x00000004090085a7 */ /* 0x000ea4000800007f */
[----:B--2---:R-:W-:Y:S05]  /*a580*/  @!P0 BRA `(.L_x_319) ;  /* 0xfffffffc00f08947 */ /* 0x004fea000383ffff */
[----:B------:R-:W-:Y:S05]  /*a590*/  BRA `(.L_x_335) ;  /* 0xfffffff800c47947 */ /* 0x000fea000383ffff */
.L_x_336:
[----:B------:R-:W-:-:S00]  /*a5a0*/  BRA `(.L_x_336) ;  /* 0xfffffffc00fc7947 */ /* 0x000fc0000383ffff */
[----:B------:R-:W-:-:S00]  /*a5b0*/  NOP ;  /* 0x0000000000007918 */ /* 0x000fc00000000000 */
        /* <DEDUP_REMOVED lines=12> */
.L_x_337:


//--------------------- .nv.global.init           --------------------------
	.section	.nv.global.init,"aw",@progbits
.nv.global.init:
	.type		$str$22,@object
	.size		$str$22,($str$23 - $str$22)
$str$22:
        /*0000*/ 	.byte	0x6b, 0x5f, 0x74, 0x69, 0x6c, 0x65, 0x5f, 0x63, 0x6f, 0x75, 0x6e, 0x74, 0x20, 0x3e, 0x3d, 0x20
        /*0010*/ 	.byte	0x31, 0x00
	.type		$str$23,@object
	.size		$str$23,(__unnamed_1 - $str$23)
$str$23:
        /*0012*/ 	.byte	0x2f, 0x74, 0x6d, 0x70, 0x2f, 0x63, 0x75, 0x74, 0x6c, 0x61, 0x73, 0x73, 0x5f, 0x73, 0x77, 0x65
        /*0022*/ 	.byte	0x65, 0x70, 0x5f, 0x73, 0x72, 0x63, 0x2f, 0x69, 0x6e, 0x63, 0x6c, 0x75, 0x64, 0x65, 0x2f, 0x63
        /*0032*/ 	.byte	0x75, 0x74, 0x6c, 0x61, 0x73, 0x73, 0x2f, 0x67, 0x65, 0x6d, 0x6d, 0x2f, 0x63, 0x6f, 0x6c, 0x6c
        /*0042*/ 	.byte	0x65, 0x63, 0x74, 0x69, 0x76, 0x65, 0x2f, 0x73, 0x6d, 0x39, 0x30, 0x5f, 0x6d, 0x6d, 0x61, 0x5f
        /*0052*/ 	.byte	0x74, 0x6d, 0x61, 0x5f, 0x67, 0x6d, 0x6d, 0x61, 0x5f, 0x73, 0x73, 0x5f, 0x77, 0x61, 0x72, 0x70
        /*0062*/ 	.byte	0x73, 0x70, 0x65, 0x63, 0x69, 0x61, 0x6c, 0x69, 0x7a, 0x65, 0x64, 0x2e, 0x68, 0x70, 0x70, 0x00
	.type		__unnamed_1,@object
	.size		__unnamed_1,(.L_0 - __unnamed_1)
__unnamed_1:
        /*0072*/ 	.byte	0x76, 0x6f, 0x69, 0x64, 0x20, 0x63, 0x75, 0x74, 0x6c, 0x61, 0x73, 0x73, 0x3a, 0x3a, 0x67, 0x65
        /* <DEDUP_REMOVED lines=172> */
        /*0b42*/ 	.byte	0x00
.L_0:


//--------------------- .nv.shared._ZN7cutlass13device_kernelINS_4gemm6kernel13GemmUniversalIN4cute5tupleIJiiiiEEENS1_10collective13CollectiveMmaINS1_34MainloopSm90TmaGmmaWarpSpecializedILi9ENS5_IJNS4_1CILi1EEESB_SB_EEENS1_35KernelTmaWarpSpecializedCooperativeEEENS5_IJNSA_ILi256EEENSA_ILi128EEENSA_ILi64EEEEEEaNS5_IJlSB_lEEEaSJ_NS4_8TiledMMAINS4_8MMA_AtomIJNS4_4SM904GMMA27MMA_64x128x32_S32S8S8_SS_TNEEEENS4_6LayoutINS5_IJNSA_ILi2EEESB_SB_EEENS5_IJSB_NSA_ILi0EEEST_EEEEENS5_IJNS4_10UnderscoreESW_SW_EEEEENS4_13SM90_TMA_LOADENS4_14ComposedLayoutINS4_7SwizzleILi2ELi4ELi3EEENS4_18smem_ptr_flag_bitsILi8EEENSQ_INS5_IJNSA_ILi8EEESH_EEENS5_IJSH_SB_EEEEEEEvNS4_8identityESZ_S19_vS1A_EENS_8epilogue10collective6detail29Sm90TmaWarpSpecializedAdapterINS1D_15DefaultEpilogueIaSJ_SJ_NS1C_6thread17LinearCombinationIaLi1EiiLNS1H_9ScaleType4KindE0ELNS_15FloatRoundStyleE2EaEENS1_15EpilogueDefaultEEEEEvvEEEEvNT_6ParamsE --------------------------
	.section	.nv.shared._ZN7cutlass13device_kernelINS_4gemm6kernel13GemmUniversalIN4cute5tupleIJiiiiEEENS1_10collective13CollectiveMmaINS1_34MainloopSm90TmaGmmaWarpSpecializedILi9ENS5_IJNS4_1CILi1EEESB_SB_EEENS1_35KernelTmaWarpSpecializedCooperativeEEENS5_IJNSA_ILi256EEENSA_ILi128EEENSA_ILi64EEEEEEaNS5_IJlSB_lEEEaSJ_NS4_8TiledMMAINS4_8MMA_AtomIJNS4_4SM904GMMA27MMA_64x128x32_S32S8S8_SS_TNEEEENS4_6LayoutINS5_IJNSA_ILi2EEESB_SB_EEENS5_IJSB_NSA_ILi0EEEST_EEEEENS5_IJNS4_10UnderscoreESW_SW_EEEEENS4_13SM90_TMA_LOADENS4_14ComposedLayoutINS4_7SwizzleILi2ELi4ELi3EEENS4_18smem_ptr_flag_bitsILi8EEENSQ_INS5_IJNSA_ILi8EEESH_EEENS5_IJSH_SB_EEEEEEEvNS4_8identityESZ_S19_vS1A_EENS_8epilogue10collective6detail29Sm90TmaWarpSpecializedAdapterINS1D_15DefaultEpilogueIaSJ_SJ_NS1C_6thread17LinearCombinationIaLi1EiiLNS1H_9ScaleType4KindE0ELNS_15FloatRoundStyleE2EaEENS1_15EpilogueDefaultEEEEEvvEEEEvNT_6ParamsE,"aw",@nobits
	.sectionflags	@""
	.align	16
	.zero		1024


//--------------------- .nv.shared.reserved.0     --------------------------
	.section	.nv.shared.reserved.0,"aw",@nobits
	.weak		__nv_reservedSMEM_offset_0_alias
	.size		__nv_reservedSMEM_offset_0_alias, 0, 0
	.other		__nv_reservedSMEM_offset_0_alias,@"STO_CUDA_RESERVED_SHARED STV_DEFAULT"
__nv_reservedSMEM_offset_0_alias:
	.zero		0


//--------------------- .nv.global                --------------------------
	.section	.nv.global,"aw",@nobits
.nv.global:
	.type		_ZN40_INTERNAL_d552cc19_4_k_cu_adac5e7b_261944cute1_E,@object
	.size		_ZN40_INTERNAL_d552cc19_4_k_cu_adac5e7b_261944cute1_E,(_ZN40_INTERNAL_d552cc19_4_k_cu_adac5e7b_261944cuda3std3__45__cpo6cbeginE - _ZN40_INTERNAL_d552cc19_4_k_cu_adac5e7b_261944cute1_E)
_ZN40_INTERNAL_d552cc19_4_k_cu_adac5e7b_261944cute1_E:
	.zero		1
	.type		_ZN40_INTERNAL_d552cc19_4_k_cu_adac5e7b_261944cuda3std3__45__cpo6cbeginE,@object
	.size		_ZN40_INTERNAL_d552cc19_4_k_cu_adac5e7b_261944cuda3std3__45__cpo6cbeginE,(_ZN40_INTERNAL_d552cc19_4_k_cu_adac5e7b_261944cuda3std3__48in_placeE - _ZN40_INTERNAL_d552cc19_4_k_cu_adac5e7b_261944cuda3std3__45__cpo6cbeginE)
_ZN40_INTERNAL_d552cc19_4_k_cu_adac5e7b_261944cuda3std3__45__cpo6cbeginE:
	.zero		1
	.type		_ZN40_INTERNAL_d552cc19_4_k_cu_adac5e7b_261944cuda3std3__48in_placeE,@object
	.size		_ZN40_INTERNAL_d552cc19_4_k_cu_adac5e7b_261944cuda3std3__48in_placeE,(_ZN40_INTERNAL_d552cc19_4_k_cu_adac5e7b_261944cuda3std6ranges3__45__cpo9iter_moveE - _ZN40_INTERNAL_d552cc19_4_k_cu_adac5e7b_261944cuda3std3__48in_placeE)
_ZN40_INTERNAL_d552cc19_4_k_cu_adac5e7b_261944cuda3std3__48in_placeE:
	.zero		1
	.type		_ZN40_INTERNAL_d552cc19_4_k_cu_adac5e7b_261944cuda3std6ranges3__45__cpo9iter_moveE,@object
	.size		_ZN40_INTERNAL_d552cc19_4_k_cu_adac5e7b_261944cuda3std6ranges3__45__cpo9iter_moveE,(_ZN40_INTERNAL_d552cc19_4_k_cu_adac5e7b_261944cuda3std3__45__cpo5beginE - _ZN40_INTERNAL_d552cc19_4_k_cu_adac5e7b_261944cuda3std6ranges3__45__cpo9iter_moveE)
_ZN40_INTERNAL_d552cc19_4_k_cu_adac5e7b_261944cuda3std6ranges3__45__cpo9iter_moveE:
	.zero		1
	.type		_ZN40_INTERNAL_d552cc19_4_k_cu_adac5e7b_261944cuda3std3__45__cpo5beginE,@object
	.size		_ZN40_INTERNAL_d552cc19_4_k_cu_adac5e7b_261944cuda3std3__45__cpo5beginE,(_ZN40_INTERNAL_d552cc19_4_k_cu_adac5e7b_261944cuda3std3__442_GLOBAL__N__d552cc19_4_k_cu_adac5e7b_261946ignoreE - _ZN40_INTERNAL_d552cc19_4_k_cu_adac5e7b_261944cuda3std3__45__cpo5beginE)
_ZN40_INTERNAL_d552cc19_4_k_cu_adac5e7b_261944cuda3std3__45__cpo5beginE:
	.zero		1
	.type		_ZN40_INTERNAL_d552cc19_4_k_cu_adac5e7b_261944cuda3std3__442_GLOBAL__N__d552cc19_4_k_cu_adac5e7b_261946ignoreE,@object
	.size		_ZN40_INTERNAL_d552cc19_4_k_cu_adac5e7b_261944cuda3std3__442_GLOBAL__N__d552cc19_4_k_cu_adac5e7b_261946ignoreE,(_ZN40_INTERNAL_d552cc19_4_k_cu_adac5e7b_261944cute7productE - _ZN40_INTERNAL_d552cc19_4_k_cu_adac5e7b_261944cuda3std3__442_GLOBAL__N__d552cc19_4_k_cu_adac5e7b_261946ignoreE)
_ZN40_INTERNAL_d552cc19_4_k_cu_adac5e7b_261944cuda3std3__442_GLOBAL__N__d552cc19_4_k_cu_adac5e7b_261946ignoreE:
	.zero		1
	.type		_ZN40_INTERNAL_d552cc19_4_k_cu_adac5e7b_261944cute7productE,@object
	.size		_ZN40_INTERNAL_d552cc19_4_k_cu_adac5e7b_261944cute7productE,(_ZN40_INTERNAL_d552cc19_4_k_cu_adac5e7b_261944cuda3std3__45__cpo3endE - _ZN40_INTERNAL_d552cc19_4_k_cu_adac5e7b_261944cute7productE)
_ZN40_INTERNAL_d552cc19_4_k_cu_adac5e7b_261944cute7productE:
	.zero		1
	.type		_ZN40_INTERNAL_d552cc19_4_k_cu_adac5e7b_261944cuda3std3__45__cpo3endE,@object
	.size		_ZN40_INTERNAL_d552cc19_4_k_cu_adac5e7b_261944cuda3std3__45__cpo3endE,(_ZN40_INTERNAL_d552cc19_4_k_cu_adac5e7b_261944cuda3std3__419piecewise_constructE - _ZN40_INTERNAL_d552cc19_4_k_cu_adac5e7b_261944cuda3std3__45__cpo3endE)
_ZN40_INTERNAL_d552cc19_4_k_cu_adac5e7b_261944cuda3std3__45__cpo3endE:
	.zero		1
	.type		_ZN40_INTERNAL_d552cc19_4_k_cu_adac5e7b_261944cuda3std3__419piecewise_constructE,@object
	.size		_ZN40_INTERNAL_d552cc19_4_k_cu_adac5e7b_261944cuda3std3__419piecewise_constructE,(_ZN40_INTERNAL_d552cc19_4_k_cu_adac5e7b_261944cuda3std3__45__cpo4cendE - _ZN40_INTERNAL_d552cc19_4_k_cu_adac5e7b_261944cuda3std3__419piecewise_constructE)
_ZN40_INTERNAL_d552cc19_4_k_cu_adac5e7b_261944cuda3std3__419piecewise_constructE:
	.zero		1
	.type		_ZN40_INTERNAL_d552cc19_4_k_cu_adac5e7b_261944cuda3std3__45__cpo4cendE,@object
	.size		_ZN40_INTERNAL_d552cc19_4_k_cu_adac5e7b_261944cuda3std3__45__cpo4cendE,(_ZN40_INTERNAL_d552cc19_4_k_cu_adac5e7b_261944cuda3std6ranges3__45__cpo4swapE - _ZN40_INTERNAL_d552cc19_4_k_cu_adac5e7b_261944cuda3std3__45__cpo4cendE)
_ZN40_INTERNAL_d552cc19_4_k_cu_adac5e7b_261944cuda3std3__45__cpo4cendE:
	.zero		1
	.type		_ZN40_INTERNAL_d552cc19_4_k_cu_adac5e7b_261944cuda3std6ranges3__45__cpo4swapE,@object
	.size		_ZN40_INTERNAL_d552cc19_4_k_cu_adac5e7b_261944cuda3std6ranges3__45__cpo4swapE,(.L_8 - _ZN40_INTERNAL_d552cc19_4_k_cu_adac5e7b_261944cuda3std6ranges3__45__cpo4swapE)
_ZN40_INTERNAL_d552cc19_4_k_cu_adac5e7b_261944cuda3std6ranges3__45__cpo4swapE:
	.zero		1
.L_8:


//--------------------- .nv.constant0._ZN7cutlass13device_kernelINS_4gemm6kernel13GemmUniversalIN4cute5tupleIJiiiiEEENS1_10collective13CollectiveMmaINS1_34MainloopSm90TmaGmmaWarpSpecializedILi9ENS5_IJNS4_1CILi1EEESB_SB_EEENS1_35KernelTmaWarpSpecializedCooperativeEEENS5_IJNSA_ILi256EEENSA_ILi128EEENSA_ILi64EEEEEEaNS5_IJlSB_lEEEaSJ_NS4_8TiledMMAINS4_8MMA_AtomIJNS4_4SM904GMMA27MMA_64x128x32_S32S8S8_SS_TNEEEENS4_6LayoutINS5_IJNSA_ILi2EEESB_SB_EEENS5_IJSB_NSA_ILi0EEEST_EEEEENS5_IJNS4_10UnderscoreESW_SW_EEEEENS4_13SM90_TMA_LOADENS4_14ComposedLayoutINS4_7SwizzleILi2ELi4ELi3EEENS4_18smem_ptr_flag_bitsILi8EEENSQ_INS5_IJNSA_ILi8EEESH_EEENS5_IJSH_SB_EEEEEEEvNS4_8identityESZ_S19_vS1A_EENS_8epilogue10collective6detail29Sm90TmaWarpSpecializedAdapterINS1D_15DefaultEpilogueIaSJ_SJ_NS1C_6thread17LinearCombinationIaLi1EiiLNS1H_9ScaleType4KindE0ELNS_15FloatRoundStyleE2EaEENS1_15EpilogueDefaultEEEEEvvEEEEvNT_6ParamsE --------------------------
	.section	.nv.constant0._ZN7cutlass13device_kernelINS_4gemm6kernel13GemmUniversalIN4cute5tupleIJiiiiEEENS1_10collective13CollectiveMmaINS1_34MainloopSm90TmaGmmaWarpSpecializedILi9ENS5_IJNS4_1CILi1EEESB_SB_EEENS1_35KernelTmaWarpSpecializedCooperativeEEENS5_IJNSA_ILi256EEENSA_ILi128EEENSA_ILi64EEEEEEaNS5_IJlSB_lEEEaSJ_NS4_8TiledMMAINS4_8MMA_AtomIJNS4_4SM904GMMA27MMA_64x128x32_S32S8S8_SS_TNEEEENS4_6LayoutINS5_IJNSA_ILi2EEESB_SB_EEENS5_IJSB_NSA_ILi0EEEST_EEEEENS5_IJNS4_10UnderscoreESW_SW_EEEEENS4_13SM90_TMA_LOADENS4_14ComposedLayoutINS4_7SwizzleILi2ELi4ELi3EEENS4_18smem_ptr_flag_bitsILi8EEENSQ_INS5_IJNSA_ILi8EEESH_EEENS5_IJSH_SB_EEEEEEEvNS4_8identityESZ_S19_vS1A_EENS_8epilogue10collective6detail29Sm90TmaWarpSpecializedAdapterINS1D_15DefaultEpilogueIaSJ_SJ_NS1C_6thread17LinearCombinationIaLi1EiiLNS1H_9ScaleType4KindE0ELNS_15FloatRoundStyleE2EaEENS1_15EpilogueDefaultEEEEEvvEEEEvNT_6ParamsE,"a",@progbits
	.sectionflags	@""
	.align	4
.nv.constant0._ZN7cutlass13device_kernelINS_4gemm6kernel13GemmUniversalIN4cute5tupleIJiiiiEEENS1_10collective13CollectiveMmaINS1_34MainloopSm90TmaGmmaWarpSpecializedILi9ENS5_IJNS4_1CILi1EEESB_SB_EEENS1_35KernelTmaWarpSpecializedCooperativeEEENS5_IJNSA_ILi256EEENSA_ILi128EEENSA_ILi64EEEEEEaNS5_IJlSB_lEEEaSJ_NS4_8TiledMMAINS4_8MMA_AtomIJNS4_4SM904GMMA27MMA_64x128x32_S32S8S8_SS_TNEEEENS4_6LayoutINS5_IJNSA_ILi2EEESB_SB_EEENS5_IJSB_NSA_ILi0EEEST_EEEEENS5_IJNS4_10UnderscoreESW_SW_EEEEENS4_13SM90_TMA_LOADENS4_14ComposedLayoutINS4_7SwizzleILi2ELi4ELi3EEENS4_18smem_ptr_flag_bitsILi8EEENSQ_INS5_IJNSA_ILi8EEESH_EEENS5_IJSH_SB_EEEEEEEvNS4_8identityESZ_S19_vS1A_EENS_8epilogue10collective6detail29Sm90TmaWarpSpecializedAdapterINS1D_15DefaultEpilogueIaSJ_SJ_NS1C_6thread17LinearCombinationIaLi1EiiLNS1H_9ScaleType4KindE0ELNS_15FloatRoundStyleE2EaEENS1_15EpilogueDefaultEEEEEvvEEEEvNT_6ParamsE:
	.zero		1664


//--------------------- SYMBOLS --------------------------

	.type		.nv.reservedSmem.offset0,@object
	.size		.nv.reservedSmem.offset0,0x4
	.type		__assertfail,@function
